	.headerflags	@"EF_CUDA_TEXMODE_UNIFIED EF_CUDA_64BIT_ADDRESS EF_CUDA_SM89 EF_CUDA_VIRTUAL_SM(EF_CUDA_SM89)"
	.elftype	@"ET_EXEC"


//--------------------- .nv.info                  --------------------------
	.section	.nv.info,"",@"SHT_CUDA_INFO"
	.align	4


	//----- nvinfo : EIATTR_REGCOUNT
	.align		4
        /*0000*/ 	.byte	0x04, 0x2f
        /*0002*/ 	.short	(.L_1 - .L_0)
	.align		4
.L_0:
        /*0004*/ 	.word	index@(triton__0d1d2d3d456de7)
        /*0008*/ 	.word	0x00000040


	//----- nvinfo : EIATTR_MAX_STACK_SIZE
	.align		4
.L_1:
        /*000c*/ 	.byte	0x04, 0x23
        /*000e*/ 	.short	(.L_3 - .L_2)
	.align		4
.L_2:
        /*0010*/ 	.word	index@(triton__0d1d2d3d456de7)
        /*0014*/ 	.word	0x00000000


	//----- nvinfo : EIATTR_MIN_STACK_SIZE
	.align		4
.L_3:
        /*0018*/ 	.byte	0x04, 0x12
        /*001a*/ 	.short	(.L_5 - .L_4)
	.align		4
.L_4:
        /*001c*/ 	.word	index@(triton__0d1d2d3d456de7)
        /*0020*/ 	.word	0x00000000


	//----- nvinfo : EIATTR_FRAME_SIZE
	.align		4
.L_5:
        /*0024*/ 	.byte	0x04, 0x11
        /*0026*/ 	.short	(.L_7 - .L_6)
	.align		4
.L_6:
        /*0028*/ 	.word	index@(triton__0d1d2d3d456de7)
        /*002c*/ 	.word	0x00000000
.L_7:


//--------------------- .nv.info.triton__0d1d2d3d456de7 --------------------------
	.section	.nv.info.triton__0d1d2d3d456de7,"",@"SHT_CUDA_INFO"
	.align	4


	//----- nvinfo : EIATTR_CUDA_API_VERSION
	.align		4
        /*0000*/ 	.byte	0x04, 0x37
        /*0002*/ 	.short	(.L_9 - .L_8)
.L_8:
        /*0004*/ 	.word	0x0000007b


	//----- nvinfo : EIATTR_PARAM_CBANK
	.align		4
.L_9:
        /*0008*/ 	.byte	0x04, 0x0a
        /*000a*/ 	.short	(.L_11 - .L_10)
	.align		4
.L_10:
        /*000c*/ 	.word	index@(.nv.constant0.triton__0d1d2d3d456de7)
        /*0010*/ 	.short	0x0160
        /*0012*/ 	.short	0x0030


	//----- nvinfo : EIATTR_CBANK_PARAM_SIZE
	.align		4
.L_11:
        /*0014*/ 	.byte	0x03, 0x19
        /*0016*/ 	.short	0x0030


	//----- nvinfo : EIATTR_KPARAM_INFO
	.align		4
        /*0018*/ 	.byte	0x04, 0x17
        /*001a*/ 	.short	(.L_13 - .L_12)
.L_12:
        /*001c*/ 	.word	0x00000000
        /*0020*/ 	.short	0x0007
        /*0022*/ 	.short	0x002c
        /*0024*/ 	.byte	0x00, 0xf0, 0x11, 0x00


	//----- nvinfo : EIATTR_KPARAM_INFO
	.align		4
.L_13:
        /*0028*/ 	.byte	0x04, 0x17
        /*002a*/ 	.short	(.L_15 - .L_14)
.L_14:
        /*002c*/ 	.word	0x00000000
        /*0030*/ 	.short	0x0006
        /*0032*/ 	.short	0x0028
        /*0034*/ 	.byte	0x00, 0xf0, 0x11, 0x00


	//----- nvinfo : EIATTR_KPARAM_INFO
	.align		4
.L_15:
        /*0038*/ 	.byte	0x04, 0x17
        /*003a*/ 	.short	(.L_17 - .L_16)
.L_16:
        /*003c*/ 	.word	0x00000000
        /*0040*/ 	.short	0x0005
        /*0042*/ 	.short	0x0024
        /*0044*/ 	.byte	0x00, 0xf0, 0x11, 0x00


	//----- nvinfo : EIATTR_KPARAM_INFO
	.align		4
.L_17:
        /*0048*/ 	.byte	0x04, 0x17
        /*004a*/ 	.short	(.L_19 - .L_18)
.L_18:
        /*004c*/ 	.word	0x00000000
        /*0050*/ 	.short	0x0004
        /*0052*/ 	.short	0x0020
        /*0054*/ 	.byte	0x00, 0xf0, 0x11, 0x00


	//----- nvinfo : EIATTR_KPARAM_INFO
	.align		4
.L_19:
        /*0058*/ 	.byte	0x04, 0x17
        /*005a*/ 	.short	(.L_21 - .L_20)
.L_20:
        /*005c*/ 	.word	0x00000000
        /*0060*/ 	.short	0x0003
        /*0062*/ 	.short	0x0018
        /*0064*/ 	.byte	0x00, 0xf0, 0x21, 0x00


	//----- nvinfo : EIATTR_KPARAM_INFO
	.align		4
.L_21:
        /*0068*/ 	.byte	0x04, 0x17
        /*006a*/ 	.short	(.L_23 - .L_22)
.L_22:
        /*006c*/ 	.word	0x00000000
        /*0070*/ 	.short	0x0002
        /*0072*/ 	.short	0x0010
        /*0074*/ 	.byte	0x00, 0xf0, 0x21, 0x00


	//----- nvinfo : EIATTR_KPARAM_INFO
	.align		4
.L_23:
        /*0078*/ 	.byte	0x04, 0x17
        /*007a*/ 	.short	(.L_25 - .L_24)
.L_24:
        /*007c*/ 	.word	0x00000000
        /*0080*/ 	.short	0x0001
        /*0082*/ 	.short	0x0008
        /*0084*/ 	.byte	0x00, 0xf0, 0x21, 0x00


	//----- nvinfo : EIATTR_KPARAM_INFO
	.align		4
.L_25:
        /*0088*/ 	.byte	0x04, 0x17
        /*008a*/ 	.short	(.L_27 - .L_26)
.L_26:
        /*008c*/ 	.word	0x00000000
        /*0090*/ 	.short	0x0000
        /*0092*/ 	.short	0x0000
        /*0094*/ 	.byte	0x00, 0xf0, 0x21, 0x00


	//----- nvinfo : EIATTR_MAXREG_COUNT
	.align		4
.L_27:
        /*0098*/ 	.byte	0x03, 0x1b
        /*009a*/ 	.short	0x00ff


	//----- nvinfo : EIATTR_EXIT_INSTR_OFFSETS
	.align		4
        /*009c*/ 	.byte	0x04, 0x1c
        /*009e*/ 	.short	(.L_29 - .L_28)


	//   ....[0]....
.L_28:
        /*00a0*/ 	.word	0x00001d10


	//   ....[1]....
        /*00a4*/ 	.word	0x00001d40


	//----- nvinfo : EIATTR_CTAIDZ_USED
	.align		4
.L_29:
        /*00a8*/ 	.byte	0x01, 0x04
	.zero		2


	//----- nvinfo : EIATTR_MAX_THREADS
	.align		4
        /*00ac*/ 	.byte	0x04, 0x05
        /*00ae*/ 	.short	(.L_31 - .L_30)
.L_30:
        /*00b0*/ 	.word	0x00000100
        /*00b4*/ 	.word	0x00000001
        /*00b8*/ 	.word	0x00000001
.L_31:


//--------------------- .nv.rel.action            --------------------------
	.section	.nv.rel.action,"",@"SHT_CUDA_RELOCINFO"
	.align	8
	.sectionentsize	8
        /*0000*/ 	.byte	0x73, 0x00, 0x00, 0x00, 0x00, 0x00, 0x00, 0x00, 0x00, 0x00, 0x00, 0x11, 0x25, 0x00, 0x05, 0x36


//--------------------- .nv.constant0.triton__0d1d2d3d456de7 --------------------------
	.section	.nv.constant0.triton__0d1d2d3d456de7,"a",@progbits
	.align	4
.nv.constant0.triton__0d1d2d3d456de7:
	.zero		400


//--------------------- .text.triton__0d1d2d3d456de7 --------------------------
	.section	.text.triton__0d1d2d3d456de7,"ax",@progbits
	.sectionflags	@"SHF_BARRIERS=1"
	.sectioninfo	@"SHI_REGISTERS=64"
	.align	128
        .global         triton__0d1d2d3d456de7
        .type           triton__0d1d2d3d456de7,@function
        .size           triton__0d1d2d3d456de7,(.L_x_1 - triton__0d1d2d3d456de7)
        .other          triton__0d1d2d3d456de7,@"STO_CUDA_ENTRY STV_DEFAULT"
triton__0d1d2d3d456de7:
.text.triton__0d1d2d3d456de7:
[----:B------:R-:W-:-:S02]  /*0000*/  IMAD.MOV.U32 R1, RZ, RZ, c[0x0][0x28] ;  /* 0x00000a00ff017624 */ /* 0x000fc400078e00ff */
[----:B------:R-:W0:Y:S01]  /*0010*/  S2R R3, SR_CTAID.Z ;  /* 0x0000000000037919 */ /* 0x000e220000002700 */
[----:B------:R-:W1:Y:S01]  /*0020*/  S2UR UR4, SR_CTAID.Y ;  /* 0x00000000000479c3 */ /* 0x000e620000002600 */
[----:B------:R-:W-:Y:S01]  /*0030*/  CS2R R8, SRZ ;  /* 0x0000000000087805 */ /* 0x000fe2000001ff00 */
[----:B------:R-:W-:Y:S01]  /*0040*/  CS2R R10, SRZ ;  /* 0x00000000000a7805 */ /* 0x000fe2000001ff00 */
[----:B------:R-:W2:Y:S01]  /*0050*/  S2R R2, SR_TID.X ;  /* 0x0000000000027919 */ /* 0x000ea20000002100 */
[----:B------:R-:W-:-:S03]  /*0060*/  ULDC.64 UR6, c[0x0][0x118] ;  /* 0x0000460000067ab9 */ /* 0x000fc60000000a00 */
[----:B------:R-:W3:Y:S01]  /*0070*/  S2R R17, SR_CTAID.X ;  /* 0x0000000000117919 */ /* 0x000ee20000002500 */
[----:B0-----:R-:W-:Y:S01]  /*0080*/  IADD3 R3, R3, 0x1, RZ ;  /* 0x0000000103037810 */ /* 0x001fe20007ffe0ff */
[----:B--2---:R-:W-:Y:S01]  /*0090*/  IMAD.SHL.U32 R0, R2, 0x8, RZ ;  /* 0x0000000802007824 */ /* 0x004fe200078e00ff */
[----:B------:R-:W-:-:S03]  /*00a0*/  SHF.R.U32.HI R5, RZ, 0x3, R2 ;  /* 0x00000003ff057819 */ /* 0x000fc60000011602 */
[----:B-1----:R-:W-:Y:S01]  /*00b0*/  IMAD R3, R3, UR4, RZ ;  /* 0x0000000403037c24 */ /* 0x002fe2000f8e02ff */
[----:B------:R-:W-:Y:S01]  /*00c0*/  CS2R R12, SRZ ;  /* 0x00000000000c7805 */ /* 0x000fe2000001ff00 */
[----:B---3--:R-:W-:Y:S01]  /*00d0*/  IMAD.SHL.U32 R17, R17, 0x40, RZ ;  /* 0x0000004011117824 */ /* 0x008fe200078e00ff */
[----:B------:R-:W-:Y:S01]  /*00e0*/  LOP3.LUT R4, R0, 0x38, RZ, 0xc0, !PT ;  /* 0x0000003800047812 */ /* 0x000fe200078ec0ff */
[----:B------:R-:W-:Y:S01]  /*00f0*/  IMAD.SHL.U32 R7, R3, 0x40, RZ ;  /* 0x0000004003077824 */ /* 0x000fe200078e00ff */
[----:B------:R-:W-:Y:S01]  /*0100*/  SGXT.U32 R0, R5, 0x5 ;  /* 0x000000050500781a */ /* 0x000fe20000000000 */
[----:B------:R-:W-:Y:S01]  /*0110*/  IMAD.MOV.U32 R5, RZ, RZ, 0x2 ;  /* 0x00000002ff057424 */ /* 0x000fe200078e00ff */
[----:B------:R-:W-:Y:S01]  /*0120*/  CS2R R14, SRZ ;  /* 0x00000000000e7805 */ /* 0x000fe2000001ff00 */
[----:B------:R-:W-:Y:S01]  /*0130*/  PRMT R49, RZ, 0x7610, R49 ;  /* 0x00007610ff317816 */ /* 0x000fe20000000031 */
[----:B------:R-:W-:Y:S01]  /*0140*/  ULDC.64 UR4, c[0x0][0x180] ;  /* 0x0000600000047ab9 */ /* 0x000fe20000000a00 */
[----:B------:R-:W-:-:S02]  /*0150*/  LOP3.LUT R3, R7, R4, RZ, 0xfc, !PT ;  /* 0x0000000407037212 */ /* 0x000fc400078efcff */
[----:B------:R-:W-:Y:S02]  /*0160*/  LOP3.LUT R6, R17, R0, RZ, 0xfc, !PT ;  /* 0x0000000011067212 */ /* 0x000fe400078efcff */
[----:B------:R-:W-:-:S03]  /*0170*/  ISETP.GE.AND P0, PT, R3, 0x6e00, PT ;  /* 0x00006e000300780c */ /* 0x000fc60003f06270 */
[C---:B------:R-:W-:Y:S01]  /*0180*/  IMAD R18, R6.reuse, 0x6e00, R3 ;  /* 0x00006e0006127824 */ /* 0x040fe200078e0203 */
[----:B------:R-:W-:Y:S02]  /*0190*/  ISETP.LT.AND P1, PT, R6, c[0x0][0x18c], !P0 ;  /* 0x0000630006007a0c */ /* 0x000fe40004721270 */
[----:B------:R-:W-:Y:S01]  /*01a0*/  LOP3.LUT R6, R17, 0x20, R0, 0xfe, !PT ;  /* 0x0000002011067812 */ /* 0x000fe200078efe00 */
[----:B------:R-:W-:-:S03]  /*01b0*/  IMAD.WIDE R18, R18, R5, c[0x0][0x160] ;  /* 0x0000580012127625 */ /* 0x000fc600078e0205 */
[C---:B------:R-:W-:Y:S01]  /*01c0*/  ISETP.LT.AND P0, PT, R6.reuse, c[0x0][0x18c], !P0 ;  /* 0x0000630006007a0c */ /* 0x040fe20004701270 */
[----:B------:R-:W-:-:S04]  /*01d0*/  IMAD R20, R6, 0x6e00, R3 ;  /* 0x00006e0006147824 */ /* 0x000fc800078e0203 */
[----:B------:R-:W-:Y:S02]  /*01e0*/  IMAD.WIDE R20, R20, R5, c[0x0][0x160] ;  /* 0x0000580014147625 */ /* 0x000fe400078e0205 */
[----:B------:R0:W2:Y:S06]  /*01f0*/  @P1 LDG.E.EL.128 R8, [R18.64] ;  /* 0x0000000612081981 */ /* 0x0000ac000c2e1d00 */
[----:B------:R1:W3:Y:S01]  /*0200*/  @P0 LDG.E.EL.128 R12, [R20.64] ;  /* 0x00000006140c0981 */ /* 0x0002e2000c2e1d00 */
[----:B------:R-:W-:Y:S02]  /*0210*/  SHF.R.U32.HI R6, RZ, 0x6, R2 ;  /* 0x00000006ff067819 */ /* 0x000fe40000011602 */
[----:B0-----:R-:W-:Y:S01]  /*0220*/  LOP3.LUT R19, R0, 0x20, RZ, 0xfc, !PT ;  /* 0x0000002000137812 */ /* 0x001fe200078efcff */
[----:B------:R-:W-:Y:S01]  /*0230*/  IMAD R0, R4, 0x41, R0 ;  /* 0x0000004104007824 */ /* 0x000fe200078e0200 */
[----:B------:R-:W-:-:S03]  /*0240*/  SGXT.U32 R6, R6, 0x2 ;  /* 0x000000020606781a */ /* 0x000fc60000000000 */
[----:B------:R-:W-:Y:S01]  /*0250*/  IMAD R19, R4, 0x41, R19 ;  /* 0x0000004104137824 */ /* 0x000fe200078e0213 */
[C-C-:B------:R-:W-:Y:S02]  /*0260*/  LOP3.LUT R51, R7.reuse, 0x4, R6.reuse, 0xfe, !PT ;  /* 0x0000000407337812 */ /* 0x140fe400078efe06 */
[----:B------:R-:W-:Y:S01]  /*0270*/  LOP3.LUT R3, R7, R6, RZ, 0xfc, !PT ;  /* 0x0000000607037212 */ /* 0x000fe200078efcff */
[----:B------:R-:W-:Y:S01]  /*0280*/  IMAD.SHL.U32 R36, R19, 0x2, RZ ;  /* 0x0000000213247824 */ /* 0x000fe200078e00ff */
[--C-:B------:R-:W-:Y:S01]  /*0290*/  LOP3.LUT R43, R7, 0xc, R6.reuse, 0xfe, !PT ;  /* 0x0000000c072b7812 */ /* 0x100fe200078efe06 */
[----:B------:R-:W-:Y:S01]  /*02a0*/  IMAD.HI R34, R51, 0x66666667, RZ ;  /* 0x6666666733227827 */ /* 0x000fe200078e02ff */
[C-C-:B------:R-:W-:Y:S02]  /*02b0*/  LOP3.LUT R45, R7.reuse, 0x8, R6.reuse, 0xfe, !PT ;  /* 0x00000008072d7812 */ /* 0x140fe400078efe06 */
[----:B------:R-:W-:Y:S01]  /*02c0*/  LOP3.LUT R39, R7, 0x14, R6, 0xfe, !PT ;  /* 0x0000001407277812 */ /* 0x000fe200078efe06 */
[----:B------:R-:W-:Y:S01]  /*02d0*/  IMAD.HI R28, R3, 0x66666667, RZ ;  /* 0x66666667031c7827 */ /* 0x000fe200078e02ff */
[----:B-1----:R-:W-:-:S02]  /*02e0*/  SHF.R.U32.HI R21, RZ, 0x1f, R34 ;  /* 0x0000001fff157819 */ /* 0x002fc40000011622 */
[----:B------:R-:W-:Y:S01]  /*02f0*/  LOP3.LUT R33, R7, 0x10, R6, 0xfe, !PT ;  /* 0x0000001007217812 */ /* 0x000fe200078efe06 */
[----:B------:R-:W-:Y:S01]  /*0300*/  IMAD.HI R4, R43, 0x66666667, RZ ;  /* 0x666666672b047827 */ /* 0x000fe200078e02ff */
[----:B------:R-:W-:Y:S02]  /*0310*/  SHF.R.U32.HI R23, RZ, 0x1f, R28 ;  /* 0x0000001fff177819 */ /* 0x000fe4000001161c */
[----:B------:R-:W-:Y:S01]  /*0320*/  LOP3.LUT R31, R7, 0x18, R6, 0xfe, !PT ;  /* 0x00000018071f7812 */ /* 0x000fe200078efe06 */
[----:B------:R-:W-:Y:S01]  /*0330*/  IMAD.HI R30, R45, 0x66666667, RZ ;  /* 0x666666672d1e7827 */ /* 0x000fe200078e02ff */
[----:B------:R-:W-:Y:S02]  /*0340*/  LEA.HI.SX32 R34, R34, R21, 0x17 ;  /* 0x0000001522227211 */ /* 0x000fe400078fbaff */
[----:B------:R-:W-:Y:S01]  /*0350*/  LEA.HI.SX32 R28, R28, R23, 0x17 ;  /* 0x000000171c1c7211 */ /* 0x000fe200078fbaff */
[----:B------:R-:W-:Y:S01]  /*0360*/  IMAD.HI R24, R39, 0x66666667, RZ ;  /* 0x6666666727187827 */ /* 0x000fe200078e02ff */
[----:B------:R-:W-:-:S02]  /*0370*/  SHF.R.U32.HI R21, RZ, 0x1f, R4 ;  /* 0x0000001fff157819 */ /* 0x000fc40000011604 */
[----:B------:R-:W-:Y:S01]  /*0380*/  SHF.R.U32.HI R23, RZ, 0x1f, R30 ;  /* 0x0000001fff177819 */ /* 0x000fe2000001161e */
[----:B------:R-:W-:Y:S01]  /*0390*/  IMAD.HI R26, R33, 0x66666667, RZ ;  /* 0x66666667211a7827 */ /* 0x000fe200078e02ff */
[----:B------:R-:W-:Y:S02]  /*03a0*/  LOP3.LUT R35, R7, 0x1c, R6, 0xfe, !PT ;  /* 0x0000001c07237812 */ /* 0x000fe400078efe06 */
[----:B------:R-:W-:Y:S01]  /*03b0*/  SHF.R.U32.HI R25, RZ, 0x1f, R24 ;  /* 0x0000001fff197819 */ /* 0x000fe20000011618 */
[----:B------:R-:W-:Y:S01]  /*03c0*/  IMAD.HI R20, R31, 0x66666667, RZ ;  /* 0x666666671f147827 */ /* 0x000fe200078e02ff */
[----:B------:R-:W-:Y:S02]  /*03d0*/  LEA.HI.SX32 R4, R4, R21, 0x17 ;  /* 0x0000001504047211 */ /* 0x000fe400078fbaff */
[----:B------:R-:W-:Y:S01]  /*03e0*/  LEA.HI.SX32 R30, R30, R23, 0x17 ;  /* 0x000000171e1e7211 */ /* 0x000fe200078fbaff */
[----:B------:R-:W-:Y:S01]  /*03f0*/  IMAD.HI R22, R35, 0x66666667, RZ ;  /* 0x6666666723167827 */ /* 0x000fe200078e02ff */
[----:B------:R-:W-:-:S02]  /*0400*/  LOP3.LUT R21, R7, 0x24, R6, 0xfe, !PT ;  /* 0x0000002407157812 */ /* 0x000fc400078efe06 */
[----:B------:R-:W-:Y:S02]  /*0410*/  SHF.R.U32.HI R23, RZ, 0x1f, R26 ;  /* 0x0000001fff177819 */ /* 0x000fe4000001161a */
[----:B------:R-:W-:Y:S01]  /*0420*/  LOP3.LUT R47, R7, 0x28, R6, 0xfe, !PT ;  /* 0x00000028072f7812 */ /* 0x000fe200078efe06 */
[----:B------:R-:W-:Y:S01]  /*0430*/  IMAD.HI R16, R21, 0x66666667, RZ ;  /* 0x6666666715107827 */ /* 0x000fe200078e02ff */
[----:B------:R-:W-:Y:S02]  /*0440*/  LEA.HI.SX32 R24, R24, R25, 0x17 ;  /* 0x0000001918187211 */ /* 0x000fe400078fbaff */
[----:B------:R-:W-:Y:S01]  /*0450*/  SHF.R.U32.HI R25, RZ, 0x1f, R20 ;  /* 0x0000001fff197819 */ /* 0x000fe20000011614 */
[----:B------:R-:W-:Y:S01]  /*0460*/  IMAD.HI R32, R47, 0x66666667, RZ ;  /* 0x666666672f207827 */ /* 0x000fe200078e02ff */
[----:B------:R-:W-:Y:S02]  /*0470*/  LEA.HI.SX32 R26, R26, R23, 0x17 ;  /* 0x000000171a1a7211 */ /* 0x000fe400078fbaff */
[----:B------:R-:W-:-:S02]  /*0480*/  LOP3.LUT R23, R7, 0x20, R6, 0xfe, !PT ;  /* 0x0000002007177812 */ /* 0x000fc400078efe06 */
[----:B------:R-:W-:Y:S02]  /*0490*/  LEA.HI.SX32 R20, R20, R25, 0x17 ;  /* 0x0000001914147211 */ /* 0x000fe400078fbaff */
[----:B------:R-:W-:Y:S01]  /*04a0*/  SHF.R.U32.HI R25, RZ, 0x1f, R22 ;  /* 0x0000001fff197819 */ /* 0x000fe20000011616 */
[----:B------:R-:W-:Y:S01]  /*04b0*/  IMAD.HI R18, R23, 0x66666667, RZ ;  /* 0x6666666717127827 */ /* 0x000fe200078e02ff */
[----:B------:R-:W-:Y:S02]  /*04c0*/  SHF.R.U32.HI R29, RZ, 0x1f, R16 ;  /* 0x0000001fff1d7819 */ /* 0x000fe40000011610 */
[----:B------:R-:W-:Y:S02]  /*04d0*/  SHF.R.U32.HI R37, RZ, 0x1f, R32 ;  /* 0x0000001fff257819 */ /* 0x000fe40000011620 */
[----:B------:R-:W-:Y:S01]  /*04e0*/  LEA.HI.SX32 R22, R22, R25, 0x17 ;  /* 0x0000001916167211 */ /* 0x000fe200078fbaff */
[----:B------:R-:W-:Y:S01]  /*04f0*/  IMAD.SHL.U32 R25, R0, 0x2, RZ ;  /* 0x0000000200197824 */ /* 0x000fe200078e00ff */
[----:B------:R-:W-:-:S02]  /*0500*/  LEA.HI.SX32 R0, R16, R29, 0x17 ;  /* 0x0000001d10007211 */ /* 0x000fc400078fbaff */
[----:B------:R-:W-:Y:S02]  /*0510*/  LEA.HI.SX32 R16, R32, R37, 0x17 ;  /* 0x0000002520107211 */ /* 0x000fe400078fbaff */
[----:B------:R-:W-:Y:S02]  /*0520*/  ISETP.GE.AND P0, PT, R3, 0x6e00, PT ;  /* 0x00006e000300780c */ /* 0x000fe40003f06270 */
[----:B------:R-:W-:-:S04]  /*0530*/  SHF.R.U32.HI R27, RZ, 0x1f, R18 ;  /* 0x0000001fff1b7819 */ /* 0x000fc80000011612 */
[----:B------:R-:W-:Y:S02]  /*0540*/  LEA.HI.SX32 R18, R18, R27, 0x17 ;  /* 0x0000001b12127211 */ /* 0x000fe400078fbaff */
[----:B------:R-:W-:Y:S01]  /*0550*/  ISETP.GE.AND P2, PT, R43, 0x6e00, PT ;  /* 0x00006e002b00780c */ /* 0x000fe20003f46270 */
[----:B------:R-:W-:Y:S01]  /*0560*/  IMAD R4, R4, -0x500, R43 ;  /* 0xfffffb0004047824 */ /* 0x000fe200078e022b */
[----:B------:R-:W-:Y:S02]  /*0570*/  ISETP.GE.AND P1, PT, R45, 0x6e00, PT ;  /* 0x00006e002d00780c */ /* 0x000fe40003f26270 */
[----:B------:R-:W-:Y:S02]  /*0580*/  PRMT R50, RZ, 0x7610, R50 ;  /* 0x00007610ff327816 */ /* 0x000fe40000000032 */
[----:B------:R-:W-:Y:S01]  /*0590*/  ISETP.GE.AND P3, PT, R33, 0x6e00, PT ;  /* 0x00006e002100780c */ /* 0x000fe20003f66270 */
[----:B------:R-:W-:Y:S01]  /*05a0*/  UIMAD UR4, UR5, UR4, URZ ;  /* 0x00000004050472a4 */ /* 0x000fe2000f8e023f */
[----:B------:R-:W-:Y:S01]  /*05b0*/  PRMT R29, RZ, 0x7610, R29 ;  /* 0x00007610ff1d7816 */ /* 0x000fe2000000001d */
[----:B------:R-:W-:Y:S01]  /*05c0*/  IMAD R24, R24, -0x500, R39 ;  /* 0xfffffb0018187824 */ /* 0x000fe200078e0227 */
[----:B------:R-:W-:-:S02]  /*05d0*/  PRMT R41, RZ, 0x7610, R41 ;  /* 0x00007610ff297816 */ /* 0x000fc40000000029 */
[----:B------:R-:W-:Y:S01]  /*05e0*/  PRMT R37, RZ, 0x7610, R37 ;  /* 0x00007610ff257816 */ /* 0x000fe20000000025 */
[----:B------:R-:W-:Y:S02]  /*05f0*/  IMAD R0, R0, -0x500, R21 ;  /* 0xfffffb0000007824 */ /* 0x000fe400078e0215 */
[----:B------:R-:W-:-:S04]  /*0600*/  IMAD R18, R18, -0x500, R23 ;  /* 0xfffffb0012127824 */ /* 0x000fc800078e0217 */
[----:B------:R-:W-:Y:S01]  /*0610*/  IMAD.WIDE R52, R18, R5, c[0x0][0x168] ;  /* 0x00005a0012347625 */ /* 0x000fe200078e0205 */
[----:B------:R-:W-:Y:S02]  /*0620*/  PRMT R18, RZ, 0x7610, R18 ;  /* 0x00007610ff127816 */ /* 0x000fe40000000012 */
[----:B--2---:R-:W-:Y:S01]  /*0630*/  SHF.R.U32.HI R32, RZ, 0x10, R8 ;  /* 0x00000010ff207819 */ /* 0x004fe20000011608 */
[----:B------:R0:W-:Y:S01]  /*0640*/  STS.U16 [R25], R8 ;  /* 0x0000000819007388 */ /* 0x0001e20000000400 */
[----:B------:R-:W-:Y:S02]  /*0650*/  SHF.R.U32.HI R38, RZ, 0x10, R9 ;  /* 0x00000010ff267819 */ /* 0x000fe40000011609 */
[----:B------:R-:W-:Y:S01]  /*0660*/  SHF.R.U32.HI R40, RZ, 0x10, R10 ;  /* 0x00000010ff287819 */ /* 0x000fe2000001160a */
[----:B------:R1:W-:Y:S01]  /*0670*/  STS.U16 [R25+0x208], R10 ;  /* 0x0002080a19007388 */ /* 0x0003e20000000400 */
[----:B------:R-:W-:Y:S02]  /*0680*/  SHF.R.U32.HI R42, RZ, 0x10, R11 ;  /* 0x00000010ff2a7819 */ /* 0x000fe4000001160b */
[----:B---3--:R-:W-:Y:S01]  /*0690*/  SHF.R.U32.HI R19, RZ, 0x10, R12 ;  /* 0x00000010ff137819 */ /* 0x008fe2000001160c */
[----:B------:R2:W-:Y:S01]  /*06a0*/  STS.U16 [R25+0x30c], R11 ;  /* 0x00030c0b19007388 */ /* 0x0005e20000000400 */
[----:B------:R-:W-:Y:S01]  /*06b0*/  SHF.R.U32.HI R27, RZ, 0x10, R13 ;  /* 0x00000010ff1b7819 */ /* 0x000fe2000001160d */
[----:B0-----:R-:W-:-:S02]  /*06c0*/  IMAD R8, R28, -0x500, R3 ;  /* 0xfffffb001c087824 */ /* 0x001fc400078e0203 */
[----:B------:R0:W-:Y:S01]  /*06d0*/  STS.U16 [R25+0x82], R32 ;  /* 0x0000822019007388 */ /* 0x0001e20000000400 */
[----:B-1----:R-:W-:-:S03]  /*06e0*/  SHF.R.U32.HI R10, RZ, 0x10, R14 ;  /* 0x00000010ff0a7819 */ /* 0x002fc6000001160e */
[----:B------:R1:W-:Y:S01]  /*06f0*/  STS.U16 [R25+0x104], R9 ;  /* 0x0001040919007388 */ /* 0x0003e20000000400 */
[----:B--2---:R-:W-:-:S03]  /*0700*/  SHF.R.U32.HI R11, RZ, 0x10, R15 ;  /* 0x00000010ff0b7819 */ /* 0x004fc6000001160f */
[----:B------:R-:W-:Y:S01]  /*0710*/  STS.U16 [R25+0x186], R38 ;  /* 0x0001862619007388 */ /* 0x000fe20000000400 */
[----:B0-----:R-:W-:-:S03]  /*0720*/  PRMT R32, RZ, 0x7610, R32 ;  /* 0x00007610ff207816 */ /* 0x001fc60000000020 */
[----:B------:R-:W-:Y:S01]  /*0730*/  STS.U16 [R25+0x28a], R40 ;  /* 0x00028a2819007388 */ /* 0x000fe20000000400 */
[----:B-1----:R-:W-:-:S03]  /*0740*/  IMAD.WIDE R8, R8, R5, c[0x0][0x168] ;  /* 0x00005a0008087625 */ /* 0x002fc600078e0205 */
[----:B------:R-:W-:Y:S04]  /*0750*/  STS.U16 [R25+0x38e], R42 ;  /* 0x00038e2a19007388 */ /* 0x000fe80000000400 */
        /* <DEDUP_REMOVED lines=8> */
[----:B------:R-:W-:Y:S06]  /*07e0*/  BAR.SYNC 0x0 ;  /* 0x0000000000007b1d */ /* 0x000fec0000000000 */
[----:B------:R0:W2:Y:S01]  /*07f0*/  @!P0 LDG.E.EL.U16 R32, [R8.64] ;  /* 0x0000000608208981 */ /* 0x0000a2000c2e1500 */
[----:B------:R-:W-:Y:S01]  /*0800*/  ISETP.GE.AND P0, PT, R51, 0x6e00, PT ;  /* 0x00006e003300780c */ /* 0x000fe20003f06270 */
[----:B------:R-:W-:Y:S01]  /*0810*/  IMAD R14, R34, -0x500, R51 ;  /* 0xfffffb00220e7824 */ /* 0x000fe200078e0233 */
[----:B------:R-:W-:Y:S01]  /*0820*/  PRMT R28, RZ, 0x7610, R28 ;  /* 0x00007610ff1c7816 */ /* 0x000fe2000000001c */
[----:B------:R-:W-:Y:S01]  /*0830*/  IMAD.WIDE R10, R4, R5, c[0x0][0x168] ;  /* 0x00005a00040a7625 */ /* 0x000fe200078e0205 */
[----:B------:R-:W-:-:S03]  /*0840*/  LOP3.LUT R4, R17, 0x3f, R2, 0xf8, !PT ;  /* 0x0000003f11047812 */ /* 0x000fc600078ef802 */
[----:B------:R-:W-:Y:S01]  /*0850*/  IMAD R12, R30, -0x500, R45 ;  /* 0xfffffb001e0c7824 */ /* 0x000fe200078e022d */
[----:B------:R1:W3:Y:S01]  /*0860*/  @!P2 LDG.E.EL.U16 R49, [R10.64] ;  /* 0x000000060a31a981 */ /* 0x0002e2000c2e1500 */
[----:B------:R-:W-:Y:S01]  /*0870*/  IMAD.WIDE R14, R14, R5, c[0x0][0x168] ;  /* 0x00005a000e0e7625 */ /* 0x000fe200078e0205 */
[----:B------:R-:W-:-:S03]  /*0880*/  ISETP.GE.AND P2, PT, R35, 0x6e00, PT ;  /* 0x00006e002300780c */ /* 0x000fc60003f46270 */
[-C--:B------:R-:W-:Y:S01]  /*0890*/  IMAD.WIDE R12, R12, R5.reuse, c[0x0][0x168] ;  /* 0x00005a000c0c7625 */ /* 0x080fe200078e0205 */
[----:B------:R4:W5:Y:S01]  /*08a0*/  @!P0 LDG.E.EL.U16 R28, [R14.64] ;  /* 0x000000060e1c8981 */ /* 0x000962000c2e1500 */
[----:B------:R-:W-:Y:S02]  /*08b0*/  ISETP.GE.AND P6, PT, R4, c[0x0][0x18c], PT ;  /* 0x0000630004007a0c */ /* 0x000fe40003fc6270 */
[----:B0-----:R-:W-:Y:S01]  /*08c0*/  IMAD R8, R26, -0x500, R33 ;  /* 0xfffffb001a087824 */ /* 0x001fe200078e0221 */
[----:B------:R0:W3:Y:S01]  /*08d0*/  @!P1 LDG.E.EL.U16 R50, [R12.64] ;  /* 0x000000060c329981 */ /* 0x0000e2000c2e1500 */
[----:B-1----:R-:W-:Y:S01]  /*08e0*/  IMAD R10, R22, -0x500, R35 ;  /* 0xfffffb00160a7824 */ /* 0x002fe200078e0223 */
[----:B------:R-:W-:Y:S01]  /*08f0*/  ISETP.GE.AND P0, PT, R39, 0x6e00, PT ;  /* 0x00006e002700780c */ /* 0x000fe20003f06270 */
[-C--:B------:R-:W-:Y:S01]  /*0900*/  IMAD.WIDE R8, R8, R5.reuse, c[0x0][0x168] ;  /* 0x00005a0008087625 */ /* 0x080fe200078e0205 */
[----:B------:R-:W-:Y:S02]  /*0910*/  ISETP.GE.AND P1, PT, R31, 0x6e00, PT ;  /* 0x00006e001f00780c */ /* 0x000fe40003f26270 */
[C---:B------:R-:W-:Y:S01]  /*0920*/  ISETP.LT.AND P4, PT, R3.reuse, 0x6e00, !P6 ;  /* 0x00006e000300780c */ /* 0x040fe20007781270 */
[-C--:B------:R-:W-:Y:S01]  /*0930*/  IMAD.WIDE R10, R10, R5.reuse, c[0x0][0x168] ;  /* 0x00005a000a0a7625 */ /* 0x080fe200078e0205 */
[----:B------:R-:W-:Y:S01]  /*0940*/  PRMT R34, RZ, 0x7610, R34 ;  /* 0x00007610ff227816 */ /* 0x000fe20000000022 */
[----:B------:R1:W3:Y:S02]  /*0950*/  @!P3 LDG.E.EL.U16 R41, [R8.64] ;  /* 0x000000060829b981 */ /* 0x0002e4000c2e1500 */
[----:B------:R-:W-:Y:S01]  /*0960*/  IMAD R54, R3, UR4, R4 ;  /* 0x0000000403367c24 */ /* 0x000fe2000f8e0204 */
[----:B------:R-:W-:Y:S01]  /*0970*/  LOP3.LUT R3, R7, 0x30, R6, 0xfe, !PT ;  /* 0x0000003007037812 */ /* 0x000fe200078efe06 */
[----:B----4-:R-:W-:Y:S01]  /*0980*/  IMAD R14, R20, -0x500, R31 ;  /* 0xfffffb00140e7824 */ /* 0x010fe200078e021f */
[----:B------:R4:W3:Y:S01]  /*0990*/  @!P2 LDG.E.EL.U16 R29, [R10.64] ;  /* 0x000000060a1da981 */ /* 0x0008e2000c2e1500 */
[----:B------:R-:W-:Y:S01]  /*09a0*/  ISETP.GE.AND P2, PT, R21, 0x6e00, PT ;  /* 0x00006e001500780c */ /* 0x000fe20003f46270 */
[----:B------:R-:W-:Y:S01]  /*09b0*/  IMAD.WIDE R24, R24, R5, c[0x0][0x168] ;  /* 0x00005a0018187625 */ /* 0x000fe200078e0205 */
[----:B------:R-:W-:-:S03]  /*09c0*/  PRMT R30, RZ, 0x7610, R30 ;  /* 0x00007610ff1e7816 */ /* 0x000fc6000000001e */
[-C--:B------:R-:W-:Y:S01]  /*09d0*/  IMAD.WIDE R14, R14, R5.reuse, c[0x0][0x168] ;  /* 0x00005a000e0e7625 */ /* 0x080fe200078e0205 */
[----:B------:R0:W3:Y:S03]  /*09e0*/  @!P0 LDG.E.EL.U16 R37, [R24.64] ;  /* 0x0000000618258981 */ /* 0x0000e6000c2e1500 */
[----:B-1----:R-:W-:Y:S01]  /*09f0*/  IMAD.WIDE R8, R54, R5, c[0x0][0x170] ;  /* 0x00005c0036087625 */ /* 0x002fe200078e0205 */
[----:B------:R1:W3:Y:S03]  /*0a00*/  @!P1 LDG.E.EL.U16 R34, [R14.64] ;  /* 0x000000060e229981 */ /* 0x0002e6000c2e1500 */
[----:B------:R-:W-:Y:S01]  /*0a10*/  IMAD.HI R22, R3, 0x66666667, RZ ;  /* 0x6666666703167827 */ /* 0x000fe200078e02ff */
[----:B------:R4:W3:Y:S01]  /*0a20*/  @P4 LDG.E.EL.U16 R30, [R8.64] ;  /* 0x00000006081e4981 */ /* 0x0008e2000c2e1500 */
[----:B0-----:R-:W-:-:S02]  /*0a30*/  PRMT R25, RZ, 0x7610, R25 ;  /* 0x00007610ff197816 */ /* 0x001fc40000000019 */
[----:B-1----:R-:W-:Y:S01]  /*0a40*/  IMAD.WIDE R14, R0, R5, c[0x0][0x168] ;  /* 0x00005a00000e7625 */ /* 0x002fe200078e0205 */
[----:B------:R-:W-:Y:S02]  /*0a50*/  ISETP.GE.AND P1, PT, R23, 0x6e00, PT ;  /* 0x00006e001700780c */ /* 0x000fe40003f26270 */
[----:B----4-:R-:W-:Y:S02]  /*0a60*/  SHF.R.U32.HI R9, RZ, 0x1f, R22 ;  /* 0x0000001fff097819 */ /* 0x010fe40000011616 */
[----:B------:R0:W4:Y:S01]  /*0a70*/  @!P2 LDG.E.EL.U16 R25, [R14.64] ;  /* 0x000000060e19a981 */ /* 0x000122000c2e1500 */
[----:B------:R-:W-:Y:S02]  /*0a80*/  ISETP.GE.AND P2, PT, R3, 0x6e00, PT ;  /* 0x00006e000300780c */ /* 0x000fe40003f46270 */
[----:B------:R-:W-:Y:S02]  /*0a90*/  LEA.HI.SX32 R22, R22, R9, 0x17 ;  /* 0x0000000916167211 */ /* 0x000fe400078fbaff */
[----:B------:R-:W-:-:S03]  /*0aa0*/  PRMT R27, RZ, 0x7610, R27 ;  /* 0x00007610ff1b7816 */ /* 0x000fc6000000001b */
[----:B------:R-:W-:Y:S01]  /*0ab0*/  IMAD R22, R22, -0x500, R3 ;  /* 0xfffffb0016167824 */ /* 0x000fe200078e0203 */
[----:B------:R-:W-:Y:S02]  /*0ac0*/  ISETP.LT.AND P3, PT, R51, 0x6e00, !P6 ;  /* 0x00006e003300780c */ /* 0x000fe40007761270 */
[----:B0-----:R-:W-:Y:S01]  /*0ad0*/  PRMT R15, RZ, 0x7610, R15 ;  /* 0x00007610ff0f7816 */ /* 0x001fe2000000000f */
[----:B------:R-:W-:Y:S01]  /*0ae0*/  IMAD.WIDE R58, R22, R5, c[0x0][0x168] ;  /* 0x00005a00163a7625 */ /* 0x000fe200078e0205 */
[----:B------:R0:W4:Y:S01]  /*0af0*/  @!P1 LDG.E.EL.U16 R27, [R52.64] ;  /* 0x00000006341b9981 */ /* 0x000122000c2e1500 */
[----:B------:R-:W-:-:S03]  /*0b00*/  PRMT R24, RZ, 0x7610, R24 ;  /* 0x00007610ff187816 */ /* 0x000fc60000000018 */
[----:B------:R1:W4:Y:S01]  /*0b10*/  @!P2 LDG.E.EL.U16 R15, [R58.64] ;  /* 0x000000063a0fa981 */ /* 0x000322000c2e1500 */
[----:B------:R-:W-:Y:S01]  /*0b20*/  ISETP.LT.AND P2, PT, R45, 0x6e00, !P6 ;  /* 0x00006e002d00780c */ /* 0x000fe20007741270 */
[--C-:B0-----:R-:W-:Y:S02]  /*0b30*/  IMAD R52, R51, UR4, R4.reuse ;  /* 0x0000000433347c24 */ /* 0x101fe4000f8e0204 */
[----:B------:R-:W-:Y:S02]  /*0b40*/  IMAD R48, R45, UR4, R4 ;  /* 0x000000042d307c24 */ /* 0x000fe4000f8e0204 */
[----:B------:R-:W-:Y:S01]  /*0b50*/  IMAD.WIDE R56, R52, R5, c[0x0][0x170] ;  /* 0x00005c0034387625 */ /* 0x000fe200078e0205 */
[----:B------:R-:W-:-:S04]  /*0b60*/  PRMT R26, RZ, 0x7610, R26 ;  /* 0x00007610ff1a7816 */ /* 0x000fc8000000001a */
[----:B------:R0:W4:Y:S02]  /*0b70*/  @P3 LDG.E.EL.U16 R24, [R56.64] ;  /* 0x0000000638183981 */ /* 0x000124000c2e1500 */
[----:B0-----:R-:W-:-:S05]  /*0b80*/  IMAD.WIDE R56, R48, R5, c[0x0][0x170] ;  /* 0x00005c0030387625 */ /* 0x001fca00078e0205 */
[----:B------:R-:W4:Y:S01]  /*0b90*/  @P2 LDG.E.EL.U16 R26, [R56.64] ;  /* 0x00000006381a2981 */ /* 0x000f22000c2e1500 */
[----:B------:R-:W-:-:S05]  /*0ba0*/  LOP3.LUT R17, R7, 0x2c, R6, 0xfe, !PT ;  /* 0x0000002c07117812 */ /* 0x000fca00078efe06 */
[----:B------:R-:W-:Y:S01]  /*0bb0*/  IMAD.HI R13, R17, 0x66666667, RZ ;  /* 0x66666667110d7827 */ /* 0x000fe200078e02ff */
[----:B------:R-:W-:-:S04]  /*0bc0*/  LOP3.LUT R19, R7, 0x34, R6, 0xfe, !PT ;  /* 0x0000003407137812 */ /* 0x000fc800078efe06 */
[----:B------:R-:W-:Y:S02]  /*0bd0*/  SHF.R.U32.HI R20, RZ, 0x1f, R13 ;  /* 0x0000001fff147819 */ /* 0x000fe4000001160d */
[----:B------:R-:W-:Y:S02]  /*0be0*/  ISETP.GE.AND P0, PT, R47, 0x6e00, PT ;  /* 0x00006e002f00780c */ /* 0x000fe40003f06270 */
[----:B------:R-:W-:Y:S01]  /*0bf0*/  LEA.HI.SX32 R20, R13, R20, 0x17 ;  /* 0x000000140d147211 */ /* 0x000fe200078fbaff */
[----:B------:R-:W-:-:S04]  /*0c00*/  IMAD.HI R13, R19, 0x66666667, RZ ;  /* 0x66666667130d7827 */ /* 0x000fc800078e02ff */
[----:B------:R-:W-:Y:S01]  /*0c10*/  IMAD R10, R16, -0x500, R47 ;  /* 0xfffffb00100a7824 */ /* 0x000fe200078e022f */
[----:B------:R-:W-:-:S03]  /*0c20*/  SHF.R.U32.HI R8, RZ, 0x1f, R13 ;  /* 0x0000001fff087819 */ /* 0x000fc6000001160d */
[-C--:B------:R-:W-:Y:S01]  /*0c30*/  IMAD.WIDE R10, R10, R5.reuse, c[0x0][0x168] ;  /* 0x00005a000a0a7625 */ /* 0x080fe200078e0205 */
[----:B------:R-:W-:Y:S02]  /*0c40*/  LEA.HI.SX32 R0, R13, R8, 0x17 ;  /* 0x000000080d007211 */ /* 0x000fe400078fbaff */
[--C-:B------:R-:W-:Y:S02]  /*0c50*/  LOP3.LUT R13, R7, 0x38, R6.reuse, 0xfe, !PT ;  /* 0x00000038070d7812 */ /* 0x100fe400078efe06 */
[----:B------:R0:W4:Y:S01]  /*0c60*/  @!P0 LDG.E.EL.U16 R18, [R10.64] ;  /* 0x000000060a128981 */ /* 0x000122000c2e1500 */
[----:B------:R-:W-:Y:S01]  /*0c70*/  IMAD R0, R0, -0x500, R19 ;  /* 0xfffffb0000007824 */ /* 0x000fe200078e0213 */
[----:B------:R-:W-:Y:S02]  /*0c80*/  ISETP.GE.AND P0, PT, R19, 0x6e00, PT ;  /* 0x00006e001300780c */ /* 0x000fe40003f06270 */
[----:B------:R-:W-:Y:S02]  /*0c90*/  LOP3.LUT R9, R7, 0x3c, R6, 0xfe, !PT ;  /* 0x0000003c07097812 */ /* 0x000fe400078efe06 */
[----:B------:R-:W-:Y:S01]  /*0ca0*/  PRMT R22, RZ, 0x7610, R22 ;  /* 0x00007610ff167816 */ /* 0x000fe20000000016 */
[----:B0-----:R-:W-:-:S04]  /*0cb0*/  IMAD.WIDE R10, R0, R5, c[0x0][0x168] ;  /* 0x00005a00000a7625 */ /* 0x001fc800078e0205 */
[----:B------:R-:W-:-:S04]  /*0cc0*/  IMAD.HI R0, R13, 0x66666667, RZ ;  /* 0x666666670d007827 */ /* 0x000fc800078e02ff */
[----:B------:R0:W4:Y:S01]  /*0cd0*/  @!P0 LDG.E.EL.U16 R22, [R10.64] ;  /* 0x000000060a168981 */ /* 0x000122000c2e1500 */
[----:B------:R-:W-:Y:S01]  /*0ce0*/  SHF.R.U32.HI R7, RZ, 0x1f, R0 ;  /* 0x0000001fff077819 */ /* 0x000fe20000011600 */
[----:B------:R-:W-:Y:S01]  /*0cf0*/  IMAD.HI R16, R9, 0x66666667, RZ ;  /* 0x6666666709107827 */ /* 0x000fe200078e02ff */
[----:B------:R-:W-:Y:S02]  /*0d00*/  ISETP.GE.AND P0, PT, R13, 0x6e00, PT ;  /* 0x00006e000d00780c */ /* 0x000fe40003f06270 */
[----:B------:R-:W-:Y:S02]  /*0d10*/  LEA.HI.SX32 R0, R0, R7, 0x17 ;  /* 0x0000000700007211 */ /* 0x000fe400078fbaff */
[----:B------:R-:W-:-:S03]  /*0d20*/  SHF.R.U32.HI R7, RZ, 0x1f, R16 ;  /* 0x0000001fff077819 */ /* 0x000fc60000011610 */
[----:B------:R-:W-:Y:S01]  /*0d30*/  IMAD R0, R0, -0x500, R13 ;  /* 0xfffffb0000007824 */ /* 0x000fe200078e020d */
[----:B------:R-:W-:Y:S02]  /*0d40*/  LEA.HI.SX32 R16, R16, R7, 0x17 ;  /* 0x0000000710107211 */ /* 0x000fe400078fbaff */
[----:B------:R-:W-:Y:S01]  /*0d50*/  PRMT R7, RZ, 0x7610, R7 ;  /* 0x00007610ff077816 */ /* 0x000fe20000000007 */
[----:B-1----:R-:W-:-:S05]  /*0d60*/  IMAD.WIDE R58, R0, R5, c[0x0][0x168] ;  /* 0x00005a00003a7625 */ /* 0x002fca00078e0205 */
[----:B------:R1:W4:Y:S01]  /*0d70*/  @!P0 LDG.E.EL.U16 R7, [R58.64] ;  /* 0x000000063a078981 */ /* 0x000322000c2e1500 */
[C---:B------:R-:W-:Y:S01]  /*0d80*/  ISETP.LT.AND P0, PT, R43.reuse, 0x6e00, !P6 ;  /* 0x00006e002b00780c */ /* 0x040fe20007701270 */
[----:B------:R-:W-:Y:S01]  /*0d90*/  IMAD R44, R43, UR4, R4 ;  /* 0x000000042b2c7c24 */ /* 0x000fe2000f8e0204 */
[----:B------:R-:W-:-:S03]  /*0da0*/  PRMT R0, RZ, 0x7610, R0 ;  /* 0x00007610ff007816 */ /* 0x000fc60000000000 */
[----:B------:R-:W-:-:S08]  /*0db0*/  IMAD.WIDE R42, R44, R5, c[0x0][0x170] ;  /* 0x00005c002c2a7625 */ /* 0x000fd000078e0205 */
[----:B------:R1:W4:Y:S01]  /*0dc0*/  @P0 LDG.E.EL.U16 R0, [R42.64] ;  /* 0x000000062a000981 */ /* 0x000322000c2e1500 */
[----:B------:R-:W-:Y:S01]  /*0dd0*/  ISETP.GE.AND P1, PT, R17, 0x6e00, PT ;  /* 0x00006e001100780c */ /* 0x000fe20003f26270 */
[----:B------:R-:W-:Y:S02]  /*0de0*/  IMAD R20, R20, -0x500, R17 ;  /* 0xfffffb0014147824 */ /* 0x000fe400078e0211 */
[----:B0-----:R-:W-:Y:S01]  /*0df0*/  IMAD R10, R16, -0x500, R9 ;  /* 0xfffffb00100a7824 */ /* 0x001fe200078e0209 */
[----:B------:R-:W-:Y:S01]  /*0e00*/  P2R R16, PR, RZ, 0x1 ;  /* 0x00000001ff107803 */ /* 0x000fe20000000000 */
[----:B------:R-:W-:Y:S01]  /*0e10*/  IMAD.WIDE R60, R20, R5, c[0x0][0x168] ;  /* 0x00005a00143c7625 */ /* 0x000fe200078e0205 */
[----:B------:R-:W-:Y:S02]  /*0e20*/  PRMT R8, RZ, 0x7610, R8 ;  /* 0x00007610ff087816 */ /* 0x000fe40000000008 */
[C---:B------:R-:W-:Y:S01]  /*0e30*/  ISETP.LT.AND P0, PT, R33.reuse, 0x6e00, !P6 ;  /* 0x00006e002100780c */ /* 0x040fe20007701270 */
[----:B------:R-:W-:Y:S01]  /*0e40*/  IMAD R36, R33, UR4, R4 ;  /* 0x0000000421247c24 */ /* 0x000fe2000f8e0204 */
[----:B------:R-:W-:-:S03]  /*0e50*/  PRMT R40, RZ, 0x7610, R40 ;  /* 0x00007610ff287816 */ /* 0x000fc60000000028 */
[----:B------:R0:W4:Y:S01]  /*0e60*/  @!P1 LDG.E.EL.U16 R8, [R60.64] ;  /* 0x000000063c089981 */ /* 0x000122000c2e1500 */
[----:B------:R-:W-:Y:S01]  /*0e70*/  ISETP.GE.AND P1, PT, R9, 0x6e00, PT ;  /* 0x00006e000900780c */ /* 0x000fe20003f26270 */
[-C--:B-1----:R-:W-:Y:S01]  /*0e80*/  IMAD.WIDE R42, R36, R5.reuse, c[0x0][0x170] ;  /* 0x00005c00242a7625 */ /* 0x082fe200078e0205 */
[----:B------:R-:W-:Y:S02]  /*0e90*/  LOP3.LUT R45, R2, 0x3f, RZ, 0xc0, !PT ;  /* 0x0000003f022d7812 */ /* 0x000fe400078ec0ff */
[----:B------:R-:W-:Y:S01]  /*0ea0*/  PRMT R20, RZ, 0x7610, R20 ;  /* 0x00007610ff147816 */ /* 0x000fe20000000014 */
[----:B------:R-:W-:Y:S02]  /*0eb0*/  IMAD.WIDE R10, R10, R5, c[0x0][0x168] ;  /* 0x00005a000a0a7625 */ /* 0x000fe400078e0205 */
[----:B------:R1:W4:Y:S02]  /*0ec0*/  @P0 LDG.E.EL.U16 R40, [R42.64] ;  /* 0x000000062a280981 */ /* 0x000324000c2e1500 */
[----:B------:R-:W-:-:S04]  /*0ed0*/  IMAD R45, R6, 0x41, R45 ;  /* 0x00000041062d7824 */ /* 0x000fc800078e022d */
[----:B------:R0:W4:Y:S02]  /*0ee0*/  @!P1 LDG.E.EL.U16 R20, [R10.64] ;  /* 0x000000060a149981 */ /* 0x000124000c2e1500 */
[----:B0-----:R-:W-:Y:S01]  /*0ef0*/  IMAD.SHL.U32 R11, R45, 0x2, RZ ;  /* 0x000000022d0b7824 */ /* 0x001fe200078e00ff */
[----:B------:R-:W-:Y:S02]  /*0f00*/  P2R R6, PR, RZ, 0x1 ;  /* 0x00000001ff067803 */ /* 0x000fe40000000000 */
[C---:B------:R-:W-:Y:S01]  /*0f10*/  ISETP.LT.AND P0, PT, R39.reuse, 0x6e00, !P6 ;  /* 0x00006e002700780c */ /* 0x040fe20007701270 */
[----:B------:R-:W-:Y:S01]  /*0f20*/  IMAD R38, R39, UR4, R4 ;  /* 0x0000000427267c24 */ /* 0x000fe2000f8e0204 */
[----:B------:R-:W-:Y:S01]  /*0f30*/  PRMT R39, RZ, 0x7610, R39 ;  /* 0x00007610ff277816 */ /* 0x000fe20000000027 */
[----:B------:R-:W-:Y:S02]  /*0f40*/  LDS.U16 R2, [R11] ;  /* 0x000000000b027984 */ /* 0x000fe40000000400 */
[----:B-1----:R-:W-:-:S08]  /*0f50*/  IMAD.WIDE R42, R38, R5, c[0x0][0x170] ;  /* 0x00005c00262a7625 */ /* 0x002fd000078e0205 */
[----:B------:R0:W4:Y:S01]  /*0f60*/  @P0 LDG.E.EL.U16 R39, [R42.64] ;  /* 0x000000062a270981 */ /* 0x000122000c2e1500 */
[----:B--2---:R-:W-:-:S03]  /*0f70*/  HADD2.F32 R45, -RZ, R32.H0_H0 ;  /* 0x20000020ff2d7230 */ /* 0x004fc60000004100 */
[----:B------:R-:W1:Y:S01]  /*0f80*/  LDS.U16 R32, [R11+0x208] ;  /* 0x000208000b207984 */ /* 0x000e620000000400 */
[----:B-----5:R-:W-:Y:S02]  /*0f90*/  HADD2.F32 R28, -RZ, R28.H0_H0 ;  /* 0x2000001cff1c7230 */ /* 0x020fe40000004100 */
[----:B-1----:R-:W-:-:S05]  /*0fa0*/  HADD2.F32 R33, -RZ, R32.H0_H0 ;  /* 0x20000020ff217230 */ /* 0x002fca0000004100 */
[----:B------:R-:W-:Y:S02]  /*0fb0*/  FADD R28, R28, R33 ;  /* 0x000000211c1c7221 */ /* 0x000fe40000000000 */
[----:B------:R-:W1:Y:S01]  /*0fc0*/  LDS.U16 R33, [R11+0x410] ;  /* 0x000410000b217984 */ /* 0x000e620000000400 */
[----:B---3--:R-:W-:Y:S02]  /*0fd0*/  HADD2.F32 R50, -RZ, R50.H0_H0 ;  /* 0x20000032ff327230 */ /* 0x008fe40000004100 */
[----:B------:R-:W-:Y:S01]  /*0fe0*/  HADD2.F32 R2, -RZ, R2.H0_H0 ;  /* 0x20000002ff027230 */ /* 0x000fe20000004100 */
[----:B------:R-:W-:Y:S02]  /*0ff0*/  P2R R53, PR, RZ, 0x1 ;  /* 0x00000001ff357803 */ /* 0x000fe40000000000 */
[----:B------:R-:W-:Y:S02]  /*1000*/  ISETP.LT.AND P0, PT, R31, 0x6e00, !P6 ;  /* 0x00006e001f00780c */ /* 0x000fe40007701270 */
[----:B------:R-:W-:Y:S01]  /*1010*/  FADD R45, R45, R2 ;  /* 0x000000022d2d7221 */ /* 0x000fe20000000000 */
[----:B------:R-:W-:-:S02]  /*1020*/  HADD2.F32 R2, -RZ, R30.H0_H0 ;  /* 0x2000001eff027230 */ /* 0x000fc40000004100 */
[----:B------:R-:W-:-:S04]  /*1030*/  IMAD R30, R31, UR4, R4 ;  /* 0x000000041f1e7c24 */ /* 0x000fc8000f8e0204 */
[----:B------:R-:W-:-:S04]  /*1040*/  IMAD.WIDE R58, R30, R5, c[0x0][0x170] ;  /* 0x00005c001e3a7625 */ /* 0x000fc800078e0205 */
[----:B-1----:R-:W-:-:S05]  /*1050*/  HADD2.F32 R33, -RZ, R33.H0_H0 ;  /* 0x20000021ff217230 */ /* 0x002fca0000004100 */
[----:B------:R-:W-:Y:S01]  /*1060*/  FADD R50, R50, R33 ;  /* 0x0000002132327221 */ /* 0x000fe20000000000 */
[----:B----4-:R-:W-:-:S05]  /*1070*/  HADD2.F32 R33, -RZ, R26.H0_H0 ;  /* 0x2000001aff217230 */ /* 0x010fca0000004100 */
[----:B------:R-:W-:Y:S01]  /*1080*/  FADD R50, R33, R50 ;  /* 0x0000003221327221 */ /* 0x000fe20000000000 */
[----:B------:R-:W-:-:S06]  /*1090*/  PRMT R33, RZ, 0x7610, R33 ;  /* 0x00007610ff217816 */ /* 0x000fcc0000000021 */
[----:B------:R1:W2:Y:S01]  /*10a0*/  @P0 LDG.E.EL.U16 R33, [R58.64] ;  /* 0x000000063a210981 */ /* 0x0002a2000c2e1500 */
[----:B------:R-:W-:Y:S01]  /*10b0*/  FADD R2, R2, R45 ;  /* 0x0000002d02027221 */ /* 0x000fe20000000000 */
[----:B------:R-:W-:Y:S02]  /*10c0*/  HADD2.F32 R45, -RZ, R24.H0_H0 ;  /* 0x20000018ff2d7230 */ /* 0x000fe40000004100 */
[----:B------:R-:W3:Y:S01]  /*10d0*/  LDS.U16 R24, [R11+0x618] ;  /* 0x000618000b187984 */ /* 0x000ee20000000400 */
[----:B0-----:R-:W-:Y:S02]  /*10e0*/  P2R R43, PR, RZ, 0x1 ;  /* 0x00000001ff2b7803 */ /* 0x001fe40000000000 */
[C---:B------:R-:W-:Y:S01]  /*10f0*/  ISETP.LT.AND P0, PT, R35.reuse, 0x6e00, !P6 ;  /* 0x00006e002300780c */ /* 0x040fe20007701270 */
[----:B------:R-:W-:Y:S01]  /*1100*/  IMAD R32, R35, UR4, R4 ;  /* 0x0000000423207c24 */ /* 0x000fe2000f8e0204 */
[----:B------:R-:W-:-:S03]  /*1110*/  PRMT R31, RZ, 0x7610, R31 ;  /* 0x00007610ff1f7816 */ /* 0x000fc6000000001f */
[----:B------:R-:W-:-:S08]  /*1120*/  IMAD.WIDE R56, R32, R5, c[0x0][0x170] ;  /* 0x00005c0020387625 */ /* 0x000fd000078e0205 */
[----:B------:R0:W4:Y:S01]  /*1130*/  @P0 LDG.E.EL.U16 R31, [R56.64] ;  /* 0x00000006381f0981 */ /* 0x000122000c2e1500 */
[----:B------:R-:W-:Y:S01]  /*1140*/  FADD R45, R45, R28 ;  /* 0x0000001c2d2d7221 */ /* 0x000fe20000000000 */
[----:B------:R-:W-:Y:S01]  /*1150*/  ISETP.LT.AND P5, PT, R21, 0x6e00, !P6 ;  /* 0x00006e001500780c */ /* 0x000fe200077a1270 */
[----:B------:R-:W-:-:S03]  /*1160*/  HADD2.F32 R49, -RZ, R49.H0_H0 ;  /* 0x20000031ff317230 */ /* 0x000fc60000004100 */
[----:B------:R-:W-:Y:S01]  /*1170*/  F2FP.F16.F32.PACK_AB R45, R45, R2 ;  /* 0x000000022d2d723e */ /* 0x000fe200000000ff */
[----:B------:R-:W-:Y:S01]  /*1180*/  IMAD R2, R21, UR4, R4 ;  /* 0x0000000415027c24 */ /* 0x000fe2000f8e0204 */
[----:B------:R-:W-:-:S03]  /*1190*/  PRMT R26, RZ, 0x7610, R26 ;  /* 0x00007610ff1a7816 */ /* 0x000fc6000000001a */
[----:B0-----:R-:W-:Y:S01]  /*11a0*/  IMAD.WIDE R56, R2, R5, c[0x0][0x170] ;  /* 0x00005c0002387625 */ /* 0x001fe200078e0205 */
[----:B------:R-:W-:Y:S02]  /*11b0*/  P2R R12, PR, RZ, 0x10 ;  /* 0x00000010ff0c7803 */ /* 0x000fe40000000000 */
[----:B------:R-:W-:Y:S01]  /*11c0*/  P2R R42, PR, RZ, 0x1 ;  /* 0x00000001ff2a7803 */ /* 0x000fe20000000000 */
[----:B---3--:R-:W-:Y:S01]  /*11d0*/  HADD2.F32 R24, -RZ, R24.H0_H0 ;  /* 0x20000018ff187230 */ /* 0x008fe20000004100 */
[----:B------:R-:W-:Y:S01]  /*11e0*/  ISETP.LT.AND P4, PT, R47, 0x6e00, !P6 ;  /* 0x00006e002f00780c */ /* 0x000fe20007781270 */
[----:B------:R0:W3:Y:S03]  /*11f0*/  @P5 LDG.E.EL.U16 R26, [R56.64] ;  /* 0x00000006381a5981 */ /* 0x0000e6000c2e1500 */
[----:B------:R-:W-:Y:S01]  /*1200*/  FADD R49, R49, R24 ;  /* 0x0000001831317221 */ /* 0x000fe20000000000 */
[----:B------:R-:W-:-:S02]  /*1210*/  ISETP.LT.AND P0, PT, R23, 0x6e00, !P6 ;  /* 0x00006e001700780c */ /* 0x000fc40007701270 */
[----:B------:R-:W-:Y:S01]  /*1220*/  PRMT R21, RZ, 0x7610, R21 ;  /* 0x00007610ff157816 */ /* 0x000fe20000000015 */
[----:B------:R-:W-:-:S05]  /*1230*/  HADD2.F32 R0, -RZ, R0.H0_H0 ;  /* 0x20000000ff007230 */ /* 0x000fca0000004100 */
[----:B------:R-:W-:Y:S01]  /*1240*/  FADD R49, R0, R49 ;  /* 0x0000003100317221 */ /* 0x000fe20000000000 */
[--C-:B------:R-:W-:Y:S01]  /*1250*/  IMAD R0, R23, UR4, R4.reuse ;  /* 0x0000000417007c24 */ /* 0x100fe2000f8e0204 */
[----:B------:R-:W-:Y:S02]  /*1260*/  P2R R23, PR, RZ, 0x20 ;  /* 0x00000020ff177803 */ /* 0x000fe40000000000 */
[----:B------:R-:W-:Y:S01]  /*1270*/  ISETP.NE.AND P5, PT, R12, RZ, PT ;  /* 0x000000ff0c00720c */ /* 0x000fe20003fa5270 */
[----:B------:R-:W-:-:S04]  /*1280*/  IMAD R12, R47, UR4, R4 ;  /* 0x000000042f0c7c24 */ /* 0x000fc8000f8e0204 */
[----:B-1----:R-:W-:Y:S01]  /*1290*/  IMAD.WIDE R58, R12, R5, c[0x0][0x170] ;  /* 0x00005c000c3a7625 */ /* 0x002fe200078e0205 */
[----:B------:R-:W-:Y:S02]  /*12a0*/  P2R R28, PR, RZ, 0x10 ;  /* 0x00000010ff1c7803 */ /* 0x000fe40000000000 */
[----:B------:R-:W-:Y:S02]  /*12b0*/  P2R R14, PR, RZ, 0x8 ;  /* 0x00000008ff0e7803 */ /* 0x000fe40000000000 */
[----:B------:R1:W5:Y:S01]  /*12c0*/  @P4 LDG.E.EL.U16 R21, [R58.64] ;  /* 0x000000063a154981 */ /* 0x000362000c2e1500 */
[----:B------:R-:W-:Y:S02]  /*12d0*/  ISETP.NE.AND P4, PT, R16, RZ, PT ;  /* 0x000000ff1000720c */ /* 0x000fe40003f85270 */
[----:B------:R-:W-:Y:S02]  /*12e0*/  P2R R10, PR, RZ, 0x4 ;  /* 0x00000004ff0a7803 */ /* 0x000fe40000000000 */
[----:B------:R-:W-:-:S02]  /*12f0*/  ISETP.LT.AND P3, PT, R17, 0x6e00, !P6 ;  /* 0x00006e001100780c */ /* 0x000fc40007761270 */
[----:B------:R-:W-:Y:S02]  /*1300*/  ISETP.LT.AND P2, PT, R3, 0x6e00, !P6 ;  /* 0x00006e000300780c */ /* 0x000fe40007741270 */
[----:B------:R-:W-:Y:S02]  /*1310*/  P2R R51, PR, RZ, 0x10 ;  /* 0x00000010ff337803 */ /* 0x000fe40000000000 */
[----:B------:R-:W-:Y:S01]  /*1320*/  ISETP.NE.AND P4, PT, R14, RZ, PT ;  /* 0x000000ff0e00720c */ /* 0x000fe20003f85270 */
[----:B------:R-:W-:Y:S01]  /*1330*/  IMAD R14, R17, UR4, R4 ;  /* 0x00000004110e7c24 */ /* 0x000fe2000f8e0204 */
[----:B------:R-:W-:Y:S01]  /*1340*/  PRMT R24, RZ, 0x7610, R24 ;  /* 0x00007610ff187816 */ /* 0x000fe20000000018 */
[----:B------:R-:W-:Y:S01]  /*1350*/  IMAD R3, R3, UR4, R4 ;  /* 0x0000000403037c24 */ /* 0x000fe2000f8e0204 */
[----:B------:R-:W-:Y:S01]  /*1360*/  PRMT R17, RZ, 0x7610, R17 ;  /* 0x00007610ff117816 */ /* 0x000fe20000000011 */
[----:B------:R-:W-:Y:S01]  /*1370*/  IMAD.WIDE R60, R0, R5, c[0x0][0x170] ;  /* 0x00005c00003c7625 */ /* 0x000fe200078e0205 */
[----:B------:R-:W-:-:S03]  /*1380*/  PRMT R16, RZ, 0x7610, R16 ;  /* 0x00007610ff107816 */ /* 0x000fc60000000010 */
[-C--:B------:R-:W-:Y:S01]  /*1390*/  IMAD.WIDE R46, R14, R5.reuse, c[0x0][0x170] ;  /* 0x00005c000e2e7625 */ /* 0x080fe200078e0205 */
[----:B------:R-:W-:Y:S01]  /*13a0*/  P2R R35, PR, RZ, 0x1 ;  /* 0x00000001ff237803 */ /* 0x000fe20000000000 */
[----:B------:R1:W3:Y:S02]  /*13b0*/  @P0 LDG.E.EL.U16 R24, [R60.64] ;  /* 0x000000063c180981 */ /* 0x0002e4000c2e1500 */
[----:B0-----:R-:W-:Y:S01]  /*13c0*/  IMAD.WIDE R56, R3, R5, c[0x0][0x170] ;  /* 0x00005c0003387625 */ /* 0x001fe200078e0205 */
[----:B------:R-:W-:Y:S01]  /*13d0*/  ISETP.LT.AND P1, PT, R19, 0x6e00, !P6 ;  /* 0x00006e001300780c */ /* 0x000fe20007721270 */
[----:B------:R0:W3:Y:S01]  /*13e0*/  @P3 LDG.E.EL.U16 R17, [R46.64] ;  /* 0x000000062e113981 */ /* 0x0000e2000c2e1500 */
[----:B------:R-:W-:Y:S02]  /*13f0*/  ISETP.LT.AND P0, PT, R13, 0x6e00, !P6 ;  /* 0x00006e000d00780c */ /* 0x000fe40007701270 */
[----:B------:R-:W-:Y:S01]  /*1400*/  ISETP.LT.AND P6, PT, R9, 0x6e00, !P6 ;  /* 0x00006e000900780c */ /* 0x000fe200077c1270 */
[----:B------:R1:W3:Y:S01]  /*1410*/  @P2 LDG.E.EL.U16 R16, [R56.64] ;  /* 0x0000000638102981 */ /* 0x0002e2000c2e1500 */
[----:B0-----:R-:W-:-:S02]  /*1420*/  P2R R46, PR, RZ, 0x8 ;  /* 0x00000008ff2e7803 */ /* 0x001fc40000000000 */
[----:B------:R-:W-:Y:S02]  /*1430*/  P2R R47, PR, RZ, 0x4 ;  /* 0x00000004ff2f7803 */ /* 0x000fe40000000000 */
[----:B------:R-:W-:Y:S01]  /*1440*/  ISETP.NE.AND P3, PT, R10, RZ, PT ;  /* 0x000000ff0a00720c */ /* 0x000fe20003f65270 */
[--C-:B------:R-:W-:Y:S01]  /*1450*/  IMAD R10, R19, UR4, R4.reuse ;  /* 0x00000004130a7c24 */ /* 0x100fe2000f8e0204 */
[----:B------:R-:W-:Y:S01]  /*1460*/  ISETP.NE.AND P2, PT, R6, RZ, PT ;  /* 0x000000ff0600720c */ /* 0x000fe20003f45270 */
[--C-:B------:R-:W-:Y:S02]  /*1470*/  IMAD R6, R13, UR4, R4.reuse ;  /* 0x000000040d067c24 */ /* 0x100fe4000f8e0204 */
[----:B------:R-:W-:Y:S01]  /*1480*/  IMAD R4, R9, UR4, R4 ;  /* 0x0000000409047c24 */ /* 0x000fe2000f8e0204 */
[----:B------:R-:W-:Y:S01]  /*1490*/  PRMT R19, RZ, 0x7610, R19 ;  /* 0x00007610ff137816 */ /* 0x000fe20000000013 */
[----:B-1----:R-:W-:Y:S01]  /*14a0*/  IMAD.WIDE R60, R10, R5, c[0x0][0x170] ;  /* 0x00005c000a3c7625 */ /* 0x002fe200078e0205 */
[----:B------:R-:W-:-:S02]  /*14b0*/  PRMT R9, RZ, 0x7610, R9 ;  /* 0x00007610ff097816 */ /* 0x000fc40000000009 */
[----:B------:R-:W-:Y:S01]  /*14c0*/  PRMT R13, RZ, 0x7610, R13 ;  /* 0x00007610ff0d7816 */ /* 0x000fe2000000000d */
[-C--:B------:R-:W-:Y:S01]  /*14d0*/  IMAD.WIDE R58, R6, R5.reuse, c[0x0][0x170] ;  /* 0x00005c00063a7625 */ /* 0x080fe200078e0205 */
[----:B------:R-:W3:Y:S03]  /*14e0*/  @P1 LDG.E.EL.U16 R19, [R60.64] ;  /* 0x000000063c131981 */ /* 0x000ee6000c2e1500 */
[-C--:B------:R-:W-:Y:S01]  /*14f0*/  IMAD.WIDE R56, R4, R5.reuse, c[0x0][0x170] ;  /* 0x00005c0004387625 */ /* 0x080fe200078e0205 */
[----:B------:R-:W3:Y:S03]  /*1500*/  @P0 LDG.E.EL.U16 R9, [R58.64] ;  /* 0x000000063a090981 */ /* 0x000ee6000c2e1500 */
[-C--:B------:R-:W-:Y:S01]  /*1510*/  IMAD.WIDE R54, R54, R5.reuse, c[0x0][0x178] ;  /* 0x00005e0036367625 */ /* 0x080fe200078e0205 */
[----:B------:R-:W3:Y:S04]  /*1520*/  @P6 LDG.E.EL.U16 R13, [R56.64] ;  /* 0x00000006380d6981 */ /* 0x000ee8000c2e1500 */
[----:B------:R0:W-:Y:S01]  /*1530*/  @P5 STG.E.U16 [R54.64], R45 ;  /* 0x0000002d36005986 */ /* 0x0001e2000c101506 */
[----:B------:R-:W-:Y:S01]  /*1540*/  ISETP.NE.AND P5, PT, R53, RZ, PT ;  /* 0x000000ff3500720c */ /* 0x000fe20003fa5270 */
[----:B------:R-:W-:Y:S01]  /*1550*/  IMAD.WIDE R52, R52, R5, c[0x0][0x178] ;  /* 0x00005e0034347625 */ /* 0x000fe200078e0205 */
[----:B0-----:R-:W-:-:S05]  /*1560*/  PRMT R45, R45, 0x7632, R45 ;  /* 0x000076322d2d7816 */ /* 0x001fca000000002d */
[----:B------:R0:W-:Y:S01]  /*1570*/  @P4 STG.E.U16 [R52.64], R45 ;  /* 0x0000002d34004986 */ /* 0x0001e2000c101506 */
[----:B------:R-:W-:Y:S02]  /*1580*/  ISETP.NE.AND P4, PT, R51, RZ, PT ;  /* 0x000000ff3300720c */ /* 0x000fe40003f85270 */
[----:B0-----:R-:W-:Y:S01]  /*1590*/  F2FP.F16.F32.PACK_AB R45, R49, R50 ;  /* 0x00000032312d723e */ /* 0x001fe200000000ff */
[----:B------:R-:W-:-:S04]  /*15a0*/  IMAD.WIDE R48, R48, R5, c[0x0][0x178] ;  /* 0x00005e0030307625 */ /* 0x000fc800078e0205 */
[----:B------:R-:W-:Y:S01]  /*15b0*/  IMAD.WIDE R50, R44, R5, c[0x0][0x178] ;  /* 0x00005e002c327625 */ /* 0x000fe200078e0205 */
[----:B------:R0:W-:Y:S02]  /*15c0*/  @P3 STG.E.U16 [R48.64], R45 ;  /* 0x0000002d30003986 */ /* 0x0001e4000c101506 */
[----:B0-----:R-:W-:-:S05]  /*15d0*/  PRMT R45, R45, 0x7632, R45 ;  /* 0x000076322d2d7816 */ /* 0x001fca000000002d */
[----:B------:R-:W-:Y:S01]  /*15e0*/  @P4 STG.E.U16 [R50.64], R45 ;  /* 0x0000002d32004986 */ /* 0x000fe2000c101506 */
[----:B------:R-:W-:-:S03]  /*15f0*/  ISETP.NE.AND P4, PT, R42, RZ, PT ;  /* 0x000000ff2a00720c */ /* 0x000fc60003f85270 */
[----:B------:R-:W0:Y:S01]  /*1600*/  LDS.U16 R42, [R11+0x820] ;  /* 0x000820000b2a7984 */ /* 0x000e220000000400 */
[----:B------:R-:W-:Y:S02]  /*1610*/  HADD2.F32 R44, -RZ, R41.H0_H0 ;  /* 0x20000029ff2c7230 */ /* 0x000fe40000004100 */
[----:B------:R-:W-:Y:S02]  /*1620*/  HADD2.F32 R40, -RZ, R40.H0_H0 ;  /* 0x20000028ff287230 */ /* 0x000fe40000004100 */
[----:B0-----:R-:W-:-:S05]  /*1630*/  HADD2.F32 R41, -RZ, R42.H0_H0 ;  /* 0x2000002aff297230 */ /* 0x001fca0000004100 */
[----:B------:R-:W-:-:S04]  /*1640*/  FADD R41, R44, R41 ;  /* 0x000000292c297221 */ /* 0x000fc80000000000 */
[----:B------:R-:W-:Y:S02]  /*1650*/  FADD R40, R40, R41 ;  /* 0x0000002928287221 */ /* 0x000fe40000000000 */
[----:B------:R-:W0:Y:S01]  /*1660*/  LDS.U16 R41, [R11+0xa28] ;  /* 0x000a28000b297984 */ /* 0x000e220000000400 */
[----:B------:R-:W-:Y:S02]  /*1670*/  HADD2.F32 R42, -RZ, R37.H0_H0 ;  /* 0x20000025ff2a7230 */ /* 0x000fe40000004100 */
[----:B------:R-:W-:Y:S02]  /*1680*/  HADD2.F32 R39, -RZ, R39.H0_H0 ;  /* 0x20000027ff277230 */ /* 0x000fe40000004100 */
[----:B------:R-:W-:-:S04]  /*1690*/  IMAD.WIDE R36, R36, R5, c[0x0][0x178] ;  /* 0x00005e0024247625 */ /* 0x000fc800078e0205 */
[----:B0-----:R-:W-:-:S05]  /*16a0*/  HADD2.F32 R41, -RZ, R41.H0_H0 ;  /* 0x20000029ff297230 */ /* 0x001fca0000004100 */
[----:B------:R-:W-:-:S04]  /*16b0*/  FADD R42, R42, R41 ;  /* 0x000000292a2a7221 */ /* 0x000fc80000000000 */
[----:B------:R-:W-:-:S05]  /*16c0*/  FADD R39, R39, R42 ;  /* 0x0000002a27277221 */ /* 0x000fca0000000000 */
[----:B------:R-:W-:Y:S01]  /*16d0*/  F2FP.F16.F32.PACK_AB R40, R39, R40 ;  /* 0x000000282728723e */ /* 0x000fe200000000ff */
[----:B------:R-:W-:-:S04]  /*16e0*/  IMAD.WIDE R38, R38, R5, c[0x0][0x178] ;  /* 0x00005e0026267625 */ /* 0x000fc800078e0205 */
[----:B------:R0:W-:Y:S02]  /*16f0*/  @P2 STG.E.U16 [R36.64], R40 ;  /* 0x0000002824002986 */ /* 0x0001e4000c101506 */
[----:B0-----:R-:W-:-:S05]  /*1700*/  PRMT R37, R40, 0x7632, R37 ;  /* 0x0000763228257816 */ /* 0x001fca0000000025 */
[----:B------:R-:W-:Y:S01]  /*1710*/  @P5 STG.E.U16 [R38.64], R37 ;  /* 0x0000002526005986 */ /* 0x000fe2000c101506 */
[----:B------:R-:W-:-:S03]  /*1720*/  ISETP.NE.AND P5, PT, R35, RZ, PT ;  /* 0x000000ff2300720c */ /* 0x000fc60003fa5270 */
[----:B------:R-:W0:Y:S01]  /*1730*/  LDS.U16 R35, [R11+0xc30] ;  /* 0x000c30000b237984 */ /* 0x000e220000000400 */
[----:B------:R-:W-:Y:S02]  /*1740*/  HADD2.F32 R41, -RZ, R34.H0_H0 ;  /* 0x20000022ff297230 */ /* 0x000fe40000004100 */
[----:B--2---:R-:W-:Y:S02]  /*1750*/  HADD2.F32 R33, -RZ, R33.H0_H0 ;  /* 0x20000021ff217230 */ /* 0x004fe40000004100 */
[----:B0-----:R-:W-:-:S05]  /*1760*/  HADD2.F32 R34, -RZ, R35.H0_H0 ;  /* 0x20000023ff227230 */ /* 0x001fca0000004100 */
[----:B------:R-:W-:-:S04]  /*1770*/  FADD R34, R41, R34 ;  /* 0x0000002229227221 */ /* 0x000fc80000000000 */
[----:B------:R-:W-:Y:S02]  /*1780*/  FADD R35, R33, R34 ;  /* 0x0000002221237221 */ /* 0x000fe40000000000 */
[----:B------:R-:W0:Y:S01]  /*1790*/  LDS.U16 R33, [R11+0xe38] ;  /* 0x000e38000b217984 */ /* 0x000e220000000400 */
[----:B------:R-:W-:Y:S02]  /*17a0*/  HADD2.F32 R34, -RZ, R29.H0_H0 ;  /* 0x2000001dff227230 */ /* 0x000fe40000004100 */
[----:B----4-:R-:W-:Y:S01]  /*17b0*/  HADD2.F32 R31, -RZ, R31.H0_H0 ;  /* 0x2000001fff1f7230 */ /* 0x010fe20000004100 */
[----:B------:R-:W-:Y:S01]  /*17c0*/  ISETP.NE.AND P3, PT, R43, RZ, PT ;  /* 0x000000ff2b00720c */ /* 0x000fe20003f65270 */
[----:B------:R-:W1:Y:S01]  /*17d0*/  LDS.U16 R29, [R11+0x1248] ;  /* 0x001248000b1d7984 */ /* 0x000e620000000400 */
[----:B0-----:R-:W-:-:S05]  /*17e0*/  HADD2.F32 R33, -RZ, R33.H0_H0 ;  /* 0x20000021ff217230 */ /* 0x001fca0000004100 */
[----:B------:R-:W-:-:S04]  /*17f0*/  FADD R34, R34, R33 ;  /* 0x0000002122227221 */ /* 0x000fc80000000000 */
[----:B------:R-:W-:Y:S01]  /*1800*/  FADD R34, R31, R34 ;  /* 0x000000221f227221 */ /* 0x000fe20000000000 */
[----:B------:R-:W-:-:S04]  /*1810*/  IMAD.WIDE R30, R30, R5, c[0x0][0x178] ;  /* 0x00005e001e1e7625 */ /* 0x000fc800078e0205 */
[----:B------:R-:W-:-:S04]  /*1820*/  F2FP.F16.F32.PACK_AB R34, R34, R35 ;  /* 0x000000232222723e */ /* 0x000fc800000000ff */
[----:B------:R-:W-:-:S05]  /*1830*/  PRMT R33, R34, 0x7610, R33 ;  /* 0x0000761022217816 */ /* 0x000fca0000000021 */
[----:B------:R0:W-:Y:S01]  /*1840*/  @P3 STG.E.U16 [R30.64], R33 ;  /* 0x000000211e003986 */ /* 0x0001e2000c101506 */
[----:B------:R-:W-:Y:S02]  /*1850*/  HADD2.F32 R35, -RZ, R27.H0_H0 ;  /* 0x2000001bff237230 */ /* 0x000fe40000004100 */
[----:B0-----:R-:W-:Y:S01]  /*1860*/  IMAD.WIDE R32, R32, R5, c[0x0][0x178] ;  /* 0x00005e0020207625 */ /* 0x001fe200078e0205 */
[----:B------:R-:W-:Y:S01]  /*1870*/  PRMT R31, R34, 0x7632, R31 ;  /* 0x00007632221f7816 */ /* 0x000fe2000000001f */
[----:B------:R-:W-:Y:S04]  /*1880*/  LDS.U16 R30, [R11+0x1a68] ;  /* 0x001a68000b1e7984 */ /* 0x000fe80000000400 */
[----:B------:R-:W-:Y:S01]  /*1890*/  @P4 STG.E.U16 [R32.64], R31 ;  /* 0x0000001f20004986 */ /* 0x000fe2000c101506 */
[----:B------:R-:W-:-:S03]  /*18a0*/  ISETP.NE.AND P4, PT, R28, RZ, PT ;  /* 0x000000ff1c00720c */ /* 0x000fc60003f85270 */
[----:B------:R-:W0:Y:S01]  /*18b0*/  LDS.U16 R28, [R11+0x1040] ;  /* 0x001040000b1c7984 */ /* 0x000e220000000400 */
[----:B------:R-:W-:Y:S02]  /*18c0*/  HADD2.F32 R34, -RZ, R25.H0_H0 ;  /* 0x20000019ff227230 */ /* 0x000fe40000004100 */
[----:B-1----:R-:W-:Y:S02]  /*18d0*/  HADD2.F32 R27, -RZ, R29.H0_H0 ;  /* 0x2000001dff1b7230 */ /* 0x002fe40000004100 */
[----:B---3--:R-:W-:Y:S01]  /*18e0*/  HADD2.F32 R24, -RZ, R24.H0_H0 ;  /* 0x20000018ff187230 */ /* 0x008fe20000004100 */
[----:B------:R-:W1:Y:S01]  /*18f0*/  LDS.U16 R29, [R11+0x1860] ;  /* 0x001860000b1d7984 */ /* 0x000e620000000400 */
[----:B------:R-:W-:Y:S01]  /*1900*/  HADD2.F32 R26, -RZ, R26.H0_H0 ;  /* 0x2000001aff1a7230 */ /* 0x000fe20000004100 */
[----:B------:R-:W-:-:S04]  /*1910*/  FADD R27, R34, R27 ;  /* 0x0000001b221b7221 */ /* 0x000fc80000000000 */
[----:B------:R-:W-:Y:S01]  /*1920*/  FADD R27, R26, R27 ;  /* 0x0000001b1a1b7221 */ /* 0x000fe20000000000 */
[----:B0-----:R-:W-:-:S05]  /*1930*/  HADD2.F32 R28, -RZ, R28.H0_H0 ;  /* 0x2000001cff1c7230 */ /* 0x001fca0000004100 */
[----:B------:R-:W-:Y:S02]  /*1940*/  FADD R25, R35, R28 ;  /* 0x0000001c23197221 */ /* 0x000fe40000000000 */
[----:B------:R-:W0:Y:S02]  /*1950*/  LDS.U16 R28, [R11+0x1658] ;  /* 0x001658000b1c7984 */ /* 0x000e240000000400 */
[----:B------:R-:W-:-:S05]  /*1960*/  FADD R24, R24, R25 ;  /* 0x0000001918187221 */ /* 0x000fca0000000000 */
[----:B------:R-:W-:Y:S01]  /*1970*/  F2FP.F16.F32.PACK_AB R26, R27, R24 ;  /* 0x000000181b1a723e */ /* 0x000fe200000000ff */
[----:B------:R-:W-:Y:S01]  /*1980*/  IMAD.WIDE R24, R0, R5, c[0x0][0x178] ;  /* 0x00005e0000187625 */ /* 0x000fe200078e0205 */
[----:B------:R-:W2:Y:S04]  /*1990*/  LDS.U16 R27, [R11+0x1450] ;  /* 0x001450000b1b7984 */ /* 0x000ea80000000400 */
[----:B------:R3:W-:Y:S01]  /*19a0*/  @P5 STG.E.U16 [R24.64], R26 ;  /* 0x0000001a18005986 */ /* 0x0007e2000c101506 */
[----:B------:R-:W-:-:S03]  /*19b0*/  ISETP.NE.AND P5, PT, R23, RZ, PT ;  /* 0x000000ff1700720c */ /* 0x000fc60003fa5270 */
[----:B------:R-:W4:Y:S04]  /*19c0*/  LDS.U16 R23, [R11+0x1c70] ;  /* 0x001c70000b177984 */ /* 0x000f280000000400 */
[----:B------:R1:W4:Y:S01]  /*19d0*/  LDS.U16 R0, [R11+0x1e78] ;  /* 0x001e78000b007984 */ /* 0x0003220000000400 */
[----:B------:R-:W-:Y:S02]  /*19e0*/  HADD2.F32 R33, -RZ, R8.H0_H0 ;  /* 0x20000008ff217230 */ /* 0x000fe40000004100 */
[----:B------:R-:W-:Y:S02]  /*19f0*/  HADD2.F32 R31, -RZ, R18.H0_H0 ;  /* 0x20000012ff1f7230 */ /* 0x000fe40000004100 */
[----:B---3--:R-:W-:Y:S02]  /*1a00*/  HADD2.F32 R24, -RZ, R15.H0_H0 ;  /* 0x2000000fff187230 */ /* 0x008fe40000004100 */
[----:B-1----:R-:W-:-:S02]  /*1a10*/  HADD2.F32 R11, -RZ, R29.H0_H0 ;  /* 0x2000001dff0b7230 */ /* 0x002fc40000004100 */
[----:B------:R-:W-:Y:S02]  /*1a20*/  HADD2.F32 R15, -RZ, R22.H0_H0 ;  /* 0x20000016ff0f7230 */ /* 0x000fe40000004100 */
[----:B-----5:R-:W-:Y:S01]  /*1a30*/  HADD2.F32 R21, -RZ, R21.H0_H0 ;  /* 0x20000015ff157230 */ /* 0x020fe20000004100 */
[----:B------:R-:W-:Y:S01]  /*1a40*/  FADD R11, R24, R11 ;  /* 0x0000000b180b7221 */ /* 0x000fe20000000000 */
[----:B------:R-:W-:Y:S02]  /*1a50*/  HADD2.F32 R16, -RZ, R16.H0_H0 ;  /* 0x20000010ff107230 */ /* 0x000fe40000004100 */
[----:B------:R-:W-:Y:S02]  /*1a60*/  HADD2.F32 R30, -RZ, R30.H0_H0 ;  /* 0x2000001eff1e7230 */ /* 0x000fe40000004100 */
[----:B0-----:R-:W-:Y:S02]  /*1a70*/  HADD2.F32 R18, -RZ, R28.H0_H0 ;  /* 0x2000001cff127230 */ /* 0x001fe40000004100 */
[----:B------:R-:W-:-:S02]  /*1a80*/  HADD2.F32 R22, -RZ, R7.H0_H0 ;  /* 0x20000007ff167230 */ /* 0x000fc40000004100 */
[----:B--2---:R-:W-:Y:S01]  /*1a90*/  HADD2.F32 R8, -RZ, R27.H0_H0 ;  /* 0x2000001bff087230 */ /* 0x004fe20000004100 */
[----:B------:R-:W-:Y:S01]  /*1aa0*/  FADD R18, R33, R18 ;  /* 0x0000001221127221 */ /* 0x000fe20000000000 */
[----:B------:R-:W-:-:S03]  /*1ab0*/  HADD2.F32 R17, -RZ, R17.H0_H0 ;  /* 0x20000011ff117230 */ /* 0x000fc60000004100 */
[----:B------:R-:W-:Y:S01]  /*1ac0*/  FADD R8, R31, R8 ;  /* 0x000000081f087221 */ /* 0x000fe20000000000 */
[----:B----4-:R-:W-:-:S03]  /*1ad0*/  HADD2.F32 R23, -RZ, R23.H0_H0 ;  /* 0x20000017ff177230 */ /* 0x010fc60000004100 */
[----:B------:R-:W-:Y:S01]  /*1ae0*/  FADD R21, R21, R8 ;  /* 0x0000000815157221 */ /* 0x000fe20000000000 */
[----:B------:R-:W-:Y:S01]  /*1af0*/  HADD2.F32 R7, -RZ, R20.H0_H0 ;  /* 0x20000014ff077230 */ /* 0x000fe20000004100 */
[----:B------:R-:W-:Y:S01]  /*1b00*/  FADD R11, R16, R11 ;  /* 0x0000000b100b7221 */ /* 0x000fe20000000000 */
[----:B------:R-:W-:Y:S01]  /*1b10*/  HADD2.F32 R19, -RZ, R19.H0_H0 ;  /* 0x20000013ff137230 */ /* 0x000fe20000004100 */
[----:B------:R-:W-:Y:S01]  /*1b20*/  FADD R8, R15, R30 ;  /* 0x0000001e0f087221 */ /* 0x000fe20000000000 */
[----:B------:R-:W-:Y:S01]  /*1b30*/  HADD2.F32 R0, -RZ, R0.H0_H0 ;  /* 0x20000000ff007230 */ /* 0x000fe20000004100 */
[----:B------:R-:W-:Y:S01]  /*1b40*/  FADD R16, R23, R22 ;  /* 0x0000001617107221 */ /* 0x000fe20000000000 */
[----:B------:R-:W-:Y:S01]  /*1b50*/  HADD2.F32 R9, -RZ, R9.H0_H0 ;  /* 0x20000009ff097230 */ /* 0x000fe20000004100 */
[----:B------:R-:W-:Y:S01]  /*1b60*/  FADD R18, R17, R18 ;  /* 0x0000001211127221 */ /* 0x000fe20000000000 */
[----:B------:R-:W-:Y:S01]  /*1b70*/  ISETP.NE.AND P3, PT, R46, RZ, PT ;  /* 0x000000ff2e00720c */ /* 0x000fe20003f65270 */
[----:B------:R-:W-:Y:S01]  /*1b80*/  HADD2.F32 R13, -RZ, R13.H0_H0 ;  /* 0x2000000dff0d7230 */ /* 0x000fe20000004100 */
[----:B------:R-:W-:Y:S01]  /*1b90*/  ISETP.NE.AND P2, PT, R47, RZ, PT ;  /* 0x000000ff2f00720c */ /* 0x000fe20003f45270 */
[----:B------:R-:W-:Y:S01]  /*1ba0*/  FADD R20, R19, R8 ;  /* 0x0000000813147221 */ /* 0x000fe20000000000 */
[----:B------:R-:W-:Y:S01]  /*1bb0*/  FADD R0, R0, R7 ;  /* 0x0000000700007221 */ /* 0x000fe20000000000 */
[----:B------:R-:W-:Y:S01]  /*1bc0*/  FADD R16, R9, R16 ;  /* 0x0000001009107221 */ /* 0x000fe20000000000 */
[----:B------:R-:W-:Y:S01]  /*1bd0*/  IMAD.WIDE R8, R2, R5, c[0x0][0x178] ;  /* 0x00005e0002087625 */ /* 0x000fe200078e0205 */
[----:B------:R-:W-:Y:S01]  /*1be0*/  PRMT R15, R26, 0x7632, R15 ;  /* 0x000076321a0f7816 */ /* 0x000fe2000000000f */
[--C-:B------:R-:W-:Y:S01]  /*1bf0*/  FADD R7, R13, R0.reuse ;  /* 0x000000000d077221 */ /* 0x100fe20000000000 */
[----:B------:R-:W-:Y:S01]  /*1c00*/  F2FP.F16.F32.PACK_AB R18, R18, R21 ;  /* 0x000000151212723e */ /* 0x000fe200000000ff */
[----:B------:R-:W-:Y:S01]  /*1c10*/  IMAD.WIDE R12, R12, R5, c[0x0][0x178] ;  /* 0x00005e000c0c7625 */ /* 0x000fe200078e0205 */
[----:B------:R-:W-:Y:S01]  /*1c20*/  F2FP.F16.F32.PACK_AB R20, R20, R11 ;  /* 0x0000000b1414723e */ /* 0x000fe200000000ff */
[----:B------:R0:W-:Y:S01]  /*1c30*/  @P5 STG.E.U16 [R8.64], R15 ;  /* 0x0000000f08005986 */ /* 0x0001e2000c101506 */
[----:B------:R-:W-:Y:S01]  /*1c40*/  PRMT R0, R18, 0x7632, R0 ;  /* 0x0000763212007816 */ /* 0x000fe20000000000 */
[-C--:B------:R-:W-:Y:S01]  /*1c50*/  IMAD.WIDE R2, R3, R5.reuse, c[0x0][0x178] ;  /* 0x00005e0003027625 */ /* 0x080fe200078e0205 */
[----:B------:R-:W-:Y:S01]  /*1c60*/  F2FP.F16.F32.PACK_AB R16, R7, R16 ;  /* 0x000000100710723e */ /* 0x000fe200000000ff */
[----:B------:R1:W-:Y:S02]  /*1c70*/  @P4 STG.E.U16 [R12.64], R18 ;  /* 0x000000120c004986 */ /* 0x0003e4000c101506 */
[----:B------:R-:W-:-:S04]  /*1c80*/  IMAD.WIDE R10, R10, R5, c[0x0][0x178] ;  /* 0x00005e000a0a7625 */ /* 0x000fc800078e0205 */
[----:B0-----:R-:W-:Y:S01]  /*1c90*/  IMAD.WIDE R14, R14, R5, c[0x0][0x178] ;  /* 0x00005e000e0e7625 */ /* 0x001fe200078e0205 */
[----:B------:R-:W-:-:S03]  /*1ca0*/  PRMT R9, R20, 0x7632, R9 ;  /* 0x0000763214097816 */ /* 0x000fc60000000009 */
[-C--:B------:R-:W-:Y:S01]  /*1cb0*/  IMAD.WIDE R6, R6, R5.reuse, c[0x0][0x178] ;  /* 0x00005e0006067625 */ /* 0x080fe200078e0205 */
[----:B------:R1:W-:Y:S04]  /*1cc0*/  @P3 STG.E.U16 [R14.64], R0 ;  /* 0x000000000e003986 */ /* 0x0003e8000c101506 */
[----:B------:R1:W-:Y:S04]  /*1cd0*/  @P2 STG.E.U16 [R2.64], R20 ;  /* 0x0000001402002986 */ /* 0x0003e8000c101506 */
[----:B------:R1:W-:Y:S01]  /*1ce0*/  @P1 STG.E.U16 [R10.64], R9 ;  /* 0x000000090a001986 */ /* 0x0003e2000c101506 */
[----:B------:R-:W-:-:S03]  /*1cf0*/  IMAD.WIDE R4, R4, R5, c[0x0][0x178] ;  /* 0x00005e0004047625 */ /* 0x000fc600078e0205 */
[----:B------:R1:W-:Y:S01]  /*1d00*/  @P0 STG.E.U16 [R6.64], R16 ;  /* 0x0000001006000986 */ /* 0x0003e2000c101506 */
[----:B------:R-:W-:Y:S05]  /*1d10*/  @!P6 EXIT ;  /* 0x000000000000e94d */ /* 0x000fea0003800000 */
[----:B-1----:R-:W-:-:S05]  /*1d20*/  PRMT R2, R16, 0x7632, R2 ;  /* 0x0000763210027816 */ /* 0x002fca0000000002 */
[----:B------:R-:W-:Y:S01]  /*1d30*/  STG.E.U16 [R4.64], R2 ;  /* 0x0000000204007986 */ /* 0x000fe2000c101506 */
[----:B------:R-:W-:Y:S05]  /*1d40*/  EXIT ;  /* 0x000000000000794d */ /* 0x000fea0003800000 */
.L_x_0:
[----:B------:R-:W-:-:S00]  /*1d50*/  BRA `(.L_x_0) ;  /* 0xfffffff000007947 */ /* 0x000fc0000383ffff */
[----:B------:R-:W-:-:S00]  /*1d60*/  NOP ;  /* 0x0000000000007918 */ /* 0x000fc00000000000 */
        /* <DEDUP_REMOVED lines=9> */
.L_x_1:


//--------------------- .nv.shared.triton__0d1d2d3d456de7 --------------------------
	.section	.nv.shared.triton__0d1d2d3d456de7,"aw",@nobits
	.align	16
